def matmul_kernel(
    a_ptr,
    b_ptr,
    c_ptr,
    M,
    N,
    K,
    stride_am,
    stride_ak,
    stride_bk,
    stride_bn,
    stride_cm,
    stride_cn,
    BLOCK_M: tl.constexpr,
    BLOCK_N: tl.constexpr,
    BLOCK_K: tl.constexpr,
    GROUP_M: tl.constexpr,
):
    pid = tl.program_id(axis=0)
    num_pid_m = tl.cdiv(M, BLOCK_M)
    num_pid_n = tl.cdiv(N, BLOCK_N)
    num_pid_in_group = GROUP_M * num_pid_n
    group_id = pid // num_pid_in_group
    first_pid_m = group_id * GROUP_M
    group_size_m = min(num_pid_m - first_pid_m, GROUP_M)
    pid_m = first_pid_m + ((pid % num_pid_in_group) % group_size_m)
    pid_n = (pid % num_pid_in_group) // group_size_m

    offs_am = (pid_m * BLOCK_M + tl.arange(0, BLOCK_M)) % M
    offs_bn = (pid_n * BLOCK_N + tl.arange(0, BLOCK_N)) % N
    offs_k = tl.arange(0, BLOCK_K)
    a_ptrs = a_ptr + offs_am[:, None] * stride_am + offs_k[None, :] * stride_ak
    b_ptrs = b_ptr + offs_k[:, None] * stride_bk + offs_bn[None, :] * stride_bn

    acc = tl.zeros((BLOCK_M, BLOCK_N), dtype=tl.float32)
    for kk in range(0, tl.cdiv(K, BLOCK_K)):
        a = tl.load(a_ptrs, mask=offs_k[None, :] < K - kk * BLOCK_K, other=0.0)
        b = tl.load(b_ptrs, mask=offs_k[:, None] < K - kk * BLOCK_K, other=0.0)
        acc = tl.dot(a, b, acc)
        a_ptrs += BLOCK_K * stride_ak
        b_ptrs += BLOCK_K * stride_bk

    c = acc.to(c_ptr.dtype.element_ty)
    offs_cm = pid_m * BLOCK_M + tl.arange(0, BLOCK_M)
    offs_cn = pid_n * BLOCK_N + tl.arange(0, BLOCK_N)
    c_ptrs = c_ptr + offs_cm[:, None] * stride_cm + offs_cn[None, :] * stride_cn
    mask = (offs_cm[:, None] < M) & (offs_cn[None, :] < N)
    tl.store(c_ptrs, c, mask=mask)

# config = {"BLOCK_K": 32, "BLOCK_M": 128, "BLOCK_N": 512, "GROUP_M": 8, "arch": "sm_100", "dtype": "bf16", "num_ctas": 4, "num_stages": 3, "num_warps": 4}
# arch = sm_100


// ===== COMPILED SASS (sm_100a) =====

	.target	sm_100a

	.elftype	@"ET_EXEC"


//--------------------- .note.nv.tkinfo           --------------------------
	.section	.note.nv.tkinfo,"",@"SHT_NOTE"
	.sectionflags	@"SHF_NOTE_NV_TKINFO"
	.tkinfo
        /*0018*/ 	.word	0x00000081
        /*0030*/ 	.string	""
        /*0030*/ 	.string	"ptxas-blackwell"
        /*0030*/ 	.string	"Cuda compilation tools, release 12.9, V12.9.86"
        /*0030*/ 	.string	"Build cuda_12.9.r12.9/compiler.36037853_0"
        /*0030*/ 	.string	"-v  -suppress-debug-info  -lineinfo  -arch sm_100a "



//--------------------- .note.nv.cuver            --------------------------
	.section	.note.nv.cuver,"",@"SHT_NOTE"
	.sectionflags	@"SHF_NOTE_NV_CUVER"
        /*0018*/ 	.short	0x0001
        /*001a*/ 	.short	0x0064
        /*001c*/ 	.short	0x0001
        /*001e*/ 	.short	0x0000
        /*0020*/ 	.short	0x0001
        /*0022*/ 	.short	0x0000


//--------------------- .nv.info                  --------------------------
	.section	.nv.info,"",@"SHT_CUDA_INFO"
	.align	4


	//----- nvinfo : EIATTR_REGCOUNT
	.align		4
        /*0000*/ 	.byte	0x04, 0x2f
        /*0002*/ 	.short	(.L_4 - .L_3)
	.align		4
.L_3:
        /*0004*/ 	.word	index@(matmul_kernel)
        /*0008*/ 	.word	0x000000b8


	//----- nvinfo : EIATTR_FRAME_SIZE
	.align		4
.L_4:
        /*000c*/ 	.byte	0x04, 0x11
        /*000e*/ 	.short	(.L_6 - .L_5)
	.align		4
.L_5:
        /*0010*/ 	.word	index@($__internal_2_$__cuda_sm10x_tcgen05_guardrail_trap_unallocated_columns_being_dealloced)
        /*0014*/ 	.word	0x00000000


	//----- nvinfo : EIATTR_FRAME_SIZE
	.align		4
.L_6:
        /*0018*/ 	.byte	0x04, 0x11
        /*001a*/ 	.short	(.L_8 - .L_7)
	.align		4
.L_7:
        /*001c*/ 	.word	index@($__internal_1_$__cuda_sm10x_tcgen05_guardrail_trap_phase_invalid_during_alloc)
        /*0020*/ 	.word	0x00000000


	//----- nvinfo : EIATTR_FRAME_SIZE
	.align		4
.L_8:
        /*0024*/ 	.byte	0x04, 0x11
        /*0026*/ 	.short	(.L_10 - .L_9)
	.align		4
.L_9:
        /*0028*/ 	.word	index@($__internal_0_$__cuda_sm10x_tcgen05_guardrail_trap_col_being_dealloced_not_returned_by_alloc)
        /*002c*/ 	.word	0x00000000


	//----- nvinfo : EIATTR_FRAME_SIZE
	.align		4
.L_10:
        /*0030*/ 	.byte	0x04, 0x11
        /*0032*/ 	.short	(.L_12 - .L_11)
	.align		4
.L_11:
        /*0034*/ 	.word	index@(matmul_kernel)
        /*0038*/ 	.word	0x00000000


	//----- nvinfo : EIATTR_MIN_STACK_SIZE
	.align		4
.L_12:
        /*003c*/ 	.byte	0x04, 0x12
        /*003e*/ 	.short	(.L_14 - .L_13)
	.align		4
.L_13:
        /*0040*/ 	.word	index@(matmul_kernel)
        /*0044*/ 	.word	0x00000000
.L_14:


//--------------------- .nv.info.matmul_kernel    --------------------------
	.section	.nv.info.matmul_kernel,"",@"SHT_CUDA_INFO"
	.sectionflags	@""
	.align	4


	//----- nvinfo : EIATTR_CUDA_API_VERSION
	.align		4
        /*0000*/ 	.byte	0x04, 0x37
        /*0002*/ 	.short	(.L_16 - .L_15)
.L_15:
        /*0004*/ 	.word	0x00000081


	//----- nvinfo : EIATTR_KPARAM_INFO
	.align		4
.L_16:
        /*0008*/ 	.byte	0x04, 0x17
        /*000a*/ 	.short	(.L_18 - .L_17)
.L_17:
        /*000c*/ 	.word	0x00000000
        /*0010*/ 	.short	0x000d
        /*0012*/ 	.short	0x0048
        /*0014*/ 	.byte	0x00, 0xf4, 0x21, 0x00


	//----- nvinfo : EIATTR_KPARAM_INFO
	.align		4
.L_18:
        /*0018*/ 	.byte	0x04, 0x17
        /*001a*/ 	.short	(.L_20 - .L_19)
.L_19:
        /*001c*/ 	.word	0x00000000
        /*0020*/ 	.short	0x000c
        /*0022*/ 	.short	0x0040
        /*0024*/ 	.byte	0x00, 0xf4, 0x21, 0x00


	//----- nvinfo : EIATTR_KPARAM_INFO
	.align		4
.L_20:
        /*0028*/ 	.byte	0x04, 0x17
        /*002a*/ 	.short	(.L_22 - .L_21)
.L_21:
        /*002c*/ 	.word	0x00000000
        /*0030*/ 	.short	0x000b
        /*0032*/ 	.short	0x0038
        /*0034*/ 	.byte	0x00, 0xf0, 0x11, 0x00


	//----- nvinfo : EIATTR_KPARAM_INFO
	.align		4
.L_22:
        /*0038*/ 	.byte	0x04, 0x17
        /*003a*/ 	.short	(.L_24 - .L_23)
.L_23:
        /*003c*/ 	.word	0x00000000
        /*0040*/ 	.short	0x000a
        /*0042*/ 	.short	0x0034
        /*0044*/ 	.byte	0x00, 0xf0, 0x11, 0x00


	//----- nvinfo : EIATTR_KPARAM_INFO
	.align		4
.L_24:
        /*0048*/ 	.byte	0x04, 0x17
        /*004a*/ 	.short	(.L_26 - .L_25)
.L_25:
        /*004c*/ 	.word	0x00000000
        /*0050*/ 	.short	0x0009
        /*0052*/ 	.short	0x0030
        /*0054*/ 	.byte	0x00, 0xf0, 0x11, 0x00


	//----- nvinfo : EIATTR_KPARAM_INFO
	.align		4
.L_26:
        /*0058*/ 	.byte	0x04, 0x17
        /*005a*/ 	.short	(.L_28 - .L_27)
.L_27:
        /*005c*/ 	.word	0x00000000
        /*0060*/ 	.short	0x0008
        /*0062*/ 	.short	0x002c
        /*0064*/ 	.byte	0x00, 0xf0, 0x11, 0x00


	//----- nvinfo : EIATTR_KPARAM_INFO
	.align		4
.L_28:
        /*0068*/ 	.byte	0x04, 0x17
        /*006a*/ 	.short	(.L_30 - .L_29)
.L_29:
        /*006c*/ 	.word	0x00000000
        /*0070*/ 	.short	0x0007
        /*0072*/ 	.short	0x0028
        /*0074*/ 	.byte	0x00, 0xf0, 0x11, 0x00


	//----- nvinfo : EIATTR_KPARAM_INFO
	.align		4
.L_30:
        /*0078*/ 	.byte	0x04, 0x17
        /*007a*/ 	.short	(.L_32 - .L_31)
.L_31:
        /*007c*/ 	.word	0x00000000
        /*0080*/ 	.short	0x0006
        /*0082*/ 	.short	0x0024
        /*0084*/ 	.byte	0x00, 0xf0, 0x11, 0x00


	//----- nvinfo : EIATTR_KPARAM_INFO
	.align		4
.L_32:
        /*0088*/ 	.byte	0x04, 0x17
        /*008a*/ 	.short	(.L_34 - .L_33)
.L_33:
        /*008c*/ 	.word	0x00000000
        /*0090*/ 	.short	0x0005
        /*0092*/ 	.short	0x0020
        /*0094*/ 	.byte	0x00, 0xf0, 0x11, 0x00


	//----- nvinfo : EIATTR_KPARAM_INFO
	.align		4
.L_34:
        /*0098*/ 	.byte	0x04, 0x17
        /*009a*/ 	.short	(.L_36 - .L_35)
.L_35:
        /*009c*/ 	.word	0x00000000
        /*00a0*/ 	.short	0x0004
        /*00a2*/ 	.short	0x001c
        /*00a4*/ 	.byte	0x00, 0xf0, 0x11, 0x00


	//----- nvinfo : EIATTR_KPARAM_INFO
	.align		4
.L_36:
        /*00a8*/ 	.byte	0x04, 0x17
        /*00aa*/ 	.short	(.L_38 - .L_37)
.L_37:
        /*00ac*/ 	.word	0x00000000
        /*00b0*/ 	.short	0x0003
        /*00b2*/ 	.short	0x0018
        /*00b4*/ 	.byte	0x00, 0xf0, 0x11, 0x00


	//----- nvinfo : EIATTR_KPARAM_INFO
	.align		4
.L_38:
        /*00b8*/ 	.byte	0x04, 0x17
        /*00ba*/ 	.short	(.L_40 - .L_39)
.L_39:
        /*00bc*/ 	.word	0x00000000
        /*00c0*/ 	.short	0x0002
        /*00c2*/ 	.short	0x0010
        /*00c4*/ 	.byte	0x00, 0xf4, 0x21, 0x00


	//----- nvinfo : EIATTR_KPARAM_INFO
	.align		4
.L_40:
        /*00c8*/ 	.byte	0x04, 0x17
        /*00ca*/ 	.short	(.L_42 - .L_41)
.L_41:
        /*00cc*/ 	.word	0x00000000
        /*00d0*/ 	.short	0x0001
        /*00d2*/ 	.short	0x0008
        /*00d4*/ 	.byte	0x00, 0xf4, 0x21, 0x00


	//----- nvinfo : EIATTR_KPARAM_INFO
	.align		4
.L_42:
        /*00d8*/ 	.byte	0x04, 0x17
        /*00da*/ 	.short	(.L_44 - .L_43)
.L_43:
        /*00dc*/ 	.word	0x00000000
        /*00e0*/ 	.short	0x0000
        /*00e2*/ 	.short	0x0000
        /*00e4*/ 	.byte	0x00, 0xf4, 0x21, 0x00


	//----- nvinfo : EIATTR_EXPLICIT_CLUSTER
	.align		4
.L_44:
        /*00e8*/ 	.byte	0x01, 0x3e
	.zero		2


	//----- nvinfo : EIATTR_CTA_PER_CLUSTER
	.align		4
        /*00ec*/ 	.byte	0x04, 0x3d
        /*00ee*/ 	.short	(.L_46 - .L_45)
.L_45:
        /*00f0*/ 	.word	0x00000004
        /*00f4*/ 	.word	0x00000001
        /*00f8*/ 	.word	0x00000001


	//----- nvinfo : EIATTR_AT_ENTRY_FRAGMENTS
	.align		4
.L_46:
        /*00fc*/ 	.byte	0x04, 0x4f
        /*00fe*/ 	.short	(.L_48 - .L_47)


	//   ....[0]....
.L_47:
        /*0100*/ 	.word	0x00000004


	//----- nvinfo : EIATTR_RESERVED_SMEM_USED
	.align		4
.L_48:
        /*0104*/ 	.byte	0x01, 0x41
	.zero		2


	//----- nvinfo : EIATTR_SPARSE_MMA_MASK
	.align		4
        /*0108*/ 	.byte	0x03, 0x50
        /*010a*/ 	.short	0x0000


	//----- nvinfo : EIATTR_TCGEN05_1CTA_USED
	.align		4
        /*010c*/ 	.byte	0x01, 0x51
	.zero		2


	//----- nvinfo : EIATTR_MAXREG_COUNT
	.align		4
        /*0110*/ 	.byte	0x03, 0x1b
        /*0112*/ 	.short	0x00ff


	//----- nvinfo : EIATTR_NUM_BARRIERS
	.align		4
        /*0114*/ 	.byte	0x02, 0x4c
        /*0116*/ 	.byte	0x01
	.zero		1


	//----- nvinfo : EIATTR_INT_WARP_WIDE_INSTR_OFFSETS
	.align		4
        /*0118*/ 	.byte	0x04, 0x31
        /*011a*/ 	.short	(.L_50 - .L_49)


	//   ....[0]....
.L_49:
        /*011c*/ 	.word	0x000021b0


	//   ....[1]....
        /*0120*/ 	.word	0x000021e0


	//   ....[2]....
        /*0124*/ 	.word	0x00003ea0


	//   ....[3]....
        /*0128*/ 	.word	0x0000a8f0


	//   ....[4]....
        /*012c*/ 	.word	0x0000a940


	//----- nvinfo : EIATTR_COOP_GROUP_MASK_REGIDS
	.align		4
.L_50:
        /*0130*/ 	.byte	0x04, 0x29
        /*0132*/ 	.short	(.L_52 - .L_51)


	//   ....[0]....
.L_51:
        /*0134*/ 	.word	0xffffffff


	//   ....[1]....
        /*0138*/ 	.word	0xffffffff


	//   ....[2]....
        /*013c*/ 	.word	0xffffffff


	//   ....[3]....
        /*0140*/ 	.word	0xffffffff


	//----- nvinfo : EIATTR_COOP_GROUP_INSTR_OFFSETS
	.align		4
.L_52:
        /*0144*/ 	.byte	0x04, 0x28
        /*0146*/ 	.short	(.L_54 - .L_53)


	//   ....[0]....
.L_53:
        /*0148*/ 	.word	0x00000070


	//   ....[1]....
        /*014c*/ 	.word	0x00000330


	//   ....[2]....
        /*0150*/ 	.word	0x0000a780


	//   ....[3]....
        /*0154*/ 	.word	0x0000a9f0


	//----- nvinfo : EIATTR_VRC_CTA_INIT_COUNT
	.align		4
.L_54:
        /*0158*/ 	.byte	0x02, 0x4a
        /*015a*/ 	.byte	0x80
	.zero		1


	//----- nvinfo : EIATTR_MBARRIER_INSTR_OFFSETS
	.align		4
        /*015c*/ 	.byte	0x04, 0x39
        /*015e*/ 	.short	(.L_56 - .L_55)


	//   ....[0]....
.L_55:
        /*0160*/ 	.word	0x00002510
        /*0164*/ 	.word	0x000000ff
        /*0168*/ 	.word	0x00000000
        /*016c*/ 	.short	0x0100
        /*016e*/ 	.byte	0x08
	.zero		1


	//   ....[1]....
        /*0170*/ 	.word	0x00003ee0
        /*0174*/ 	.word	0x000000ff
        /*0178*/ 	.word	0x00004008
        /*017c*/ 	.short	0x0100
        /*017e*/ 	.byte	0x0b
	.zero		1


	//   ....[2]....
        /*0180*/ 	.word	0x00005b90
        /*0184*/ 	.word	0x000000ff
        /*0188*/ 	.word	0x00000000
        /*018c*/ 	.short	0x010a
        /*018e*/ 	.byte	0x08
	.zero		1


	//   ....[3]....
        /*0190*/ 	.word	0x000067c0
        /*0194*/ 	.word	0x000000ff
        /*0198*/ 	.word	0x00000000
        /*019c*/ 	.short	0x010a
        /*019e*/ 	.byte	0x08
	.zero		1


	//   ....[4]....
        /*01a0*/ 	.word	0x00006940
        /*01a4*/ 	.word	0x000000ff
        /*01a8*/ 	.word	0x00004000
        /*01ac*/ 	.short	0x0108
        /*01ae*/ 	.byte	0x0b
	.zero		1


	//   ....[5]....
        /*01b0*/ 	.word	0x00006a10
        /*01b4*/ 	.word	0x000000ff
        /*01b8*/ 	.word	0x00004008
        /*01bc*/ 	.short	0x0108
        /*01be*/ 	.byte	0x0b
	.zero		1


	//   ....[6]....
        /*01c0*/ 	.word	0x0000aa10
        /*01c4*/ 	.word	0x000000ff
        /*01c8*/ 	.word	0x00000000
        /*01cc*/ 	.short	0x010a
        /*01ce*/ 	.byte	0x08
	.zero		1


	//   ....[7]....
        /*01d0*/ 	.word	0x0000aa40
        /*01d4*/ 	.word	0x000000ff
        /*01d8*/ 	.word	0x00000000
        /*01dc*/ 	.short	0x010a
        /*01de*/ 	.byte	0x08
	.zero		1


	//----- nvinfo : EIATTR_NUM_MBARRIERS
	.align		4
.L_56:
        /*01e0*/ 	.byte	0x03, 0x38
        /*01e2*/ 	.short	0x0002


	//----- nvinfo : EIATTR_EXIT_INSTR_OFFSETS
	.align		4
        /*01e4*/ 	.byte	0x04, 0x1c
        /*01e6*/ 	.short	(.L_58 - .L_57)


	//   ....[0]....
.L_57:
        /*01e8*/ 	.word	0x0000aa00


	//----- nvinfo : EIATTR_REQNTID
	.align		4
.L_58:
        /*01ec*/ 	.byte	0x04, 0x10
        /*01ee*/ 	.short	(.L_60 - .L_59)
.L_59:
        /*01f0*/ 	.word	0x00000080
        /*01f4*/ 	.word	0x00000001
        /*01f8*/ 	.word	0x00000001


	//----- nvinfo : EIATTR_CRS_STACK_SIZE
	.align		4
.L_60:
        /*01fc*/ 	.byte	0x04, 0x1e
        /*01fe*/ 	.short	(.L_62 - .L_61)
.L_61:
        /*0200*/ 	.word	0x00000000


	//----- nvinfo : EIATTR_CBANK_PARAM_SIZE
	.align		4
.L_62:
        /*0204*/ 	.byte	0x03, 0x19
        /*0206*/ 	.short	0x0050


	//----- nvinfo : EIATTR_PARAM_CBANK
	.align		4
        /*0208*/ 	.byte	0x04, 0x0a
        /*020a*/ 	.short	(.L_64 - .L_63)
	.align		4
.L_63:
        /*020c*/ 	.word	index@(.nv.constant0.matmul_kernel)
        /*0210*/ 	.short	0x0380
        /*0212*/ 	.short	0x0050


	//----- nvinfo : EIATTR_SW_WAR
	.align		4
.L_64:
        /*0214*/ 	.byte	0x04, 0x36
        /*0216*/ 	.short	(.L_66 - .L_65)
.L_65:
        /*0218*/ 	.word	0x00000008
.L_66:


//--------------------- .nv.compat                --------------------------
	.section	.nv.compat,"",@"SHT_CUDA_COMPAT_INFO"
	.align	4
        /*0000*/ 	.byte	0x02, 0x02, 0x02, 0x00, 0x02, 0x05, 0x05, 0x00, 0x02, 0x03, 0x00, 0x00, 0x02, 0x06, 0x01, 0x00


//--------------------- .nv.callgraph             --------------------------
	.section	.nv.callgraph,"",@"SHT_CUDA_CALLGRAPH"
	.align	4
	.sectionentsize	8
	.align		4
        /*0000*/ 	.word	0x00000000
	.align		4
        /*0004*/ 	.word	0xffffffff
	.align		4
        /*0008*/ 	.word	0x00000000
	.align		4
        /*000c*/ 	.word	0xfffffffe
	.align		4
        /*0010*/ 	.word	0x00000000
	.align		4
        /*0014*/ 	.word	0xfffffffd
	.align		4
        /*0018*/ 	.word	0x00000000
	.align		4
        /*001c*/ 	.word	0xfffffffc


//--------------------- .text.matmul_kernel       --------------------------
	.section	.text.matmul_kernel,"ax",@progbits
	.align	128
        .global         matmul_kernel
        .type           matmul_kernel,@function
        .size           matmul_kernel,(.L_x_21 - matmul_kernel)
        .other          matmul_kernel,@"STO_CUDA_ENTRY STV_DEFAULT"
matmul_kernel:
.text.matmul_kernel:
[----:B------:R-:W0:Y:S01]  /*0000*/  LDC R1, c[0x0][0x37c] ;  /* 0x0000df00ff017b82 */ /* 0x000e220000000800 */
[----:B------:R-:W1:Y:S01]  /*0010*/  S2R R101, SR_TID.X ;  /* 0x0000000000657919 */ /* 0x000e620000002100 */
[----:B------:R-:W2:Y:S01]  /*0020*/  LDCU.64 UR22, c[0x0][0x358] ;  /* 0x00006b00ff1677ac */ /* 0x000ea20008000a00 */
[----:B-1----:R-:W-:-:S13]  /*0030*/  ISETP.GE.U32.AND P0, PT, R101, 0x20, PT ;  /* 0x000000206500780c */ /* 0x002fda0003f06070 */
[----:B------:R-:W-:Y:S02]  /*0040*/  VOTEU.ANY UP0, P0 ;  /* 0x0000000000ff7886 */ /* 0x000fe40000000100 */
[----:B0-2---:R-:W-:Y:S05]  /*0050*/  BRA.U UP0, `(.L_x_0) ;  /* 0x0000000100b87547 */ /* 0x005fea000b800000 */
[----:B------:R-:W0:Y:S01]  /*0060*/  S2UR UR6, SR_CgaCtaId ;  /* 0x00000000000679c3 */ /* 0x000e220000008800 */
[----:B------:R-:W-:Y:S01]  /*0070*/  NOP ;  /* 0x0000000000007918 */ /* 0x000fe20000000000 */
[----:B------:R-:W-:Y:S02]  /*0080*/  UMOV UR4, 0x40 ;  /* 0x0000004000047882 */ /* 0x000fe40000000000 */
[----:B0-----:R-:W-:-:S09]  /*0090*/  ULEA UR4, UR6, UR4, 0x18 ;  /* 0x0000000406047291 */ /* 0x001fd2000f8ec0ff */
[----:B------:R-:W0:Y:S01]  /*00a0*/  LDS.U8 R0, [UR4] ;  /* 0x00000004ff007984 */ /* 0x000e220008000000 */
[----:B------:R-:W-:Y:S02]  /*00b0*/  UMOV UR4, 0x400 ;  /* 0x0000040000047882 */ /* 0x000fe40000000000 */
[----:B------:R-:W-:Y:S01]  /*00c0*/  ULEA UR4, UR6, UR4, 0x18 ;  /* 0x0000000406047291 */ /* 0x000fe2000f8ec0ff */
[----:B0-----:R-:W-:-:S13]  /*00d0*/  ISETP.NE.AND P0, PT, R0, RZ, PT ;  /* 0x000000ff0000720c */ /* 0x001fda0003f05270 */
[----:B------:R-:W-:Y:S05]  /*00e0*/  @P0 BRA `(.L_x_1) ;  /* 0x00000000007c0947 */ /* 0x000fea0003800000 */
[----:B------:R-:W-:-:S13]  /*00f0*/  ELECT P0, URZ, PT ;  /* 0x0000000000ff782f */ /* 0x000fda0003800000 */
[----:B------:R-:W-:Y:S05]  /*0100*/  @!P0 BRA `(.L_x_2) ;  /* 0x0000000000848947 */ /* 0x000fea0003800000 */
[----:B------:R-:W-:Y:S01]  /*0110*/  UMOV UR5, 0x8 ;  /* 0x0000000800057882 */ /* 0x000fe20000000000 */
[----:B------:R-:W-:Y:S02]  /*0120*/  IMAD.MOV.U32 R4, RZ, RZ, 0x1 ;  /* 0x00000001ff047424 */ /* 0x000fe400078e00ff */
[----:B------:R-:W-:Y:S02]  /*0130*/  IMAD.MOV.U32 R5, RZ, RZ, 0xff ;  /* 0x000000ffff057424 */ /* 0x000fe400078e00ff */
[----:B------:R-:W-:Y:S04]  /*0140*/  DEPBAR.LE SB0, 0x36 ;  /* 0x00008d800000791a */ /* 0x000fe80000000000 */
[----:B------:R-:W0:Y:S02]  /*0150*/  UTCATOMSWS.FIND_AND_SET.ALIGN UP1, UR5, UR5 ;  /* 0x00000005000575e3 */ /* 0x000e240008020800 */
[----:B0-----:R-:W-:-:S04]  /*0160*/  PLOP3.LUT P0, PT, PT, PT, UP1, 0x80, 0x8 ;  /* 0x000000000008781c */ /* 0x001fc80003f0f018 */
[----:B------:R-:W-:-:S04]  /*0170*/  SEL R0, RZ, 0xffffffff, !P0 ;  /* 0xffffffffff007807 */ /* 0x000fc80004000000 */
[----:B------:R-:W-:Y:S01]  /*0180*/  ISETP.NE.AND P0, PT, R0, RZ, PT ;  /* 0x000000ff0000720c */ /* 0x000fe20003f05270 */
[----:B------:R-:W-:-:S12]  /*0190*/  IMAD.U32 R0, RZ, RZ, UR5 ;  /* 0x00000005ff007e24 */ /* 0x000fd8000f8e00ff */
[----:B------:R-:W-:Y:S05]  /*01a0*/  @P0 BRA `(.L_x_3) ;  /* 0x0000000000240947 */ /* 0x000fea0003800000 */
.L_x_4:
[----:B------:R-:W-:Y:S05]  /*01b0*/  NANOSLEEP 0x64 ;  /* 0x000000640000795d */ /* 0x000fea0003800000 */
[----:B------:R-:W-:-:S05]  /*01c0*/  UMOV UR5, 0x8 ;  /* 0x0000000800057882 */ /* 0x000fca0000000000 */
[----:B------:R-:W-:Y:S04]  /*01d0*/  DEPBAR.LE SB0, 0x36 ;  /* 0x00008d800000791a */ /* 0x000fe80000000000 */
[----:B------:R-:W0:Y:S02]  /*01e0*/  UTCATOMSWS.FIND_AND_SET.ALIGN UP1, UR5, UR5 ;  /* 0x00000005000575e3 */ /* 0x000e240008020800 */
[----:B0-----:R-:W-:-:S04]  /*01f0*/  PLOP3.LUT P0, PT, PT, PT, UP1, 0x80, 0x8 ;  /* 0x000000000008781c */ /* 0x001fc80003f0f018 */
[----:B------:R-:W-:-:S04]  /*0200*/  SEL R0, RZ, 0xffffffff, !P0 ;  /* 0xffffffffff007807 */ /* 0x000fc80004000000 */
[----:B------:R-:W-:Y:S01]  /*0210*/  ISETP.NE.AND P0, PT, R0, RZ, PT ;  /* 0x000000ff0000720c */ /* 0x000fe20003f05270 */
[----:B------:R-:W-:-:S12]  /*0220*/  IMAD.U32 R0, RZ, RZ, UR5 ;  /* 0x00000005ff007e24 */ /* 0x000fd8000f8e00ff */
[----:B------:R-:W-:Y:S05]  /*0230*/  @!P0 BRA `(.L_x_4) ;  /* 0xfffffffc00dc8947 */ /* 0x000fea000383ffff */
.L_x_3:
[C---:B------:R-:W-:Y:S01]  /*0240*/  VIADD R3, R0.reuse, 0x10 ;  /* 0x0000001000037836 */ /* 0x040fe20000000000 */
[----:B------:R-:W-:Y:S01]  /*0250*/  UMOV UR5, 0x50 ;  /* 0x0000005000057882 */ /* 0x000fe20000000000 */
[----:B------:R-:W-:Y:S01]  /*0260*/  SHF.L.U32 R2, R5, R0, RZ ;  /* 0x0000000005027219 */ /* 0x000fe200000006ff */
[----:B------:R-:W-:Y:S01]  /*0270*/  ULEA UR5, UR6, UR5, 0x18 ;  /* 0x0000000506057291 */ /* 0x000fe2000f8ec0ff */
[----:B------:R-:W-:Y:S01]  /*0280*/  IMAD.SHL.U32 R0, R0, 0x20, RZ ;  /* 0x0000002000007824 */ /* 0x000fe200078e00ff */
[----:B------:R-:W-:-:S04]  /*0290*/  SHF.L.U32 R3, R4, R3, RZ ;  /* 0x0000000304037219 */ /* 0x000fc800000006ff */
[----:B------:R-:W-:-:S05]  /*02a0*/  LOP3.LUT R2, R3, R2, RZ, 0xfc, !PT ;  /* 0x0000000203027212 */ /* 0x000fca00078efcff */
[----:B------:R0:W-:Y:S04]  /*02b0*/  ATOMS.OR RZ, [UR5], R2 ;  /* 0x00000002ffff798c */ /* 0x0001e8000b000005 */
[----:B------:R0:W-:Y:S01]  /*02c0*/  STS [UR4], R0 ;  /* 0x00000000ff007988 */ /* 0x0001e20008000804 */
[----:B------:R-:W-:Y:S05]  /*02d0*/  BRA `(.L_x_2) ;  /* 0x0000000000107947 */ /* 0x000fea0003800000 */
.L_x_1:
[----:B------:R-:W-:Y:S01]  /*02e0*/  IMAD.MOV.U32 R0, RZ, RZ, -0x1 ;  /* 0xffffffffff007424 */ /* 0x000fe200078e00ff */
[----:B------:R-:W-:-:S04]  /*02f0*/  MOV R2, 0x320 ;  /* 0x0000032000027802 */ /* 0x000fc80000000f00 */
[----:B------:R0:W-:Y:S03]  /*0300*/  STS [UR4], R0 ;  /* 0x00000000ff007988 */ /* 0x0001e60008000804 */
[----:B0-----:R-:W-:Y:S05]  /*0310*/  CALL.REL.NOINC `($__internal_1_$__cuda_sm10x_tcgen05_guardrail_trap_phase_invalid_during_alloc) ;  /* 0x000000a400e07944 */ /* 0x001fea0003c00000 */
.L_x_2:
[----:B------:R-:W-:Y:S05]  /*0320*/  WARPSYNC.ALL ;  /* 0x0000000000007948 */ /* 0x000fea0003800000 */
[----:B------:R-:W-:Y:S01]  /*0330*/  NOP ;  /* 0x0000000000007918 */ /* 0x000fe20000000000 */
.L_x_0:
[----:B------:R-:W1:Y:S08]  /*0340*/  LDC.64 R40, c[0x0][0x398] ;  /* 0x0000e600ff287b82 */ /* 0x000e700000000a00 */
[----:B------:R-:W2:Y:S02]  /*0350*/  S2UR UR5, SR_CgaSize ;  /* 0x00000000000579c3 */ /* 0x000ea40000008a00 */
[----:B--2---:R-:W-:-:S12]  /*0360*/  UIMAD UR5, UR5, -0xa0, URZ ;  /* 0xffffff60050578a4 */ /* 0x004fd8000f8e02ff */
[----:B------:R-:W2:Y:S01]  /*0370*/  LDCU UR5, c[0x0][UR5+0x2b0] ;  /* 0x00005600050577ac */ /* 0x000ea20008000800 */
[----:B------:R-:W3:Y:S01]  /*0380*/  S2R R15, SR_CgaCtaId ;  /* 0x00000000000f7919 */ /* 0x000ee20000008800 */
[----:B------:R-:W-:Y:S01]  /*0390*/  SHF.R.U32.HI R104, RZ, 0x5, R101 ;  /* 0x00000005ff687819 */ /* 0x000fe20000011665 */
[----:B------:R-:W4:Y:S01]  /*03a0*/  S2UR UR4, SR_CTAID.X ;  /* 0x00000000000479c3 */ /* 0x000f220000002500 */
[----:B01----:R-:W-:Y:S01]  /*03b0*/  VIADD R0, R41, 0x1ff ;  /* 0x000001ff29007836 */ /* 0x003fe20000000000 */
[----:B------:R-:W-:-:S04]  /*03c0*/  IABS R11, R40 ;  /* 0x00000028000b7213 */ /* 0x000fc80000000000 */
[----:B------:R-:W-:Y:S02]  /*03d0*/  SHF.R.S32.HI R3, RZ, 0x1f, R0 ;  /* 0x0000001fff037819 */ /* 0x000fe40000011400 */
[----:B----4-:R-:W-:Y:S01]  /*03e0*/  I2FP.F32.U32 R5, UR4 ;  /* 0x0000000400057c45 */ /* 0x010fe20008201000 */
[----:B------:R-:W0:Y:S01]  /*03f0*/  S2UR UR4, SR_CgaCtaId ;  /* 0x00000000000479c3 */ /* 0x000e220000008800 */
[----:B------:R-:W-:-:S03]  /*0400*/  LEA.HI R3, R3, R0, RZ, 0x9 ;  /* 0x0000000003037211 */ /* 0x000fc600078f48ff */
[----:B--2---:R-:W-:Y:S01]  /*0410*/  FMUL R5, R5, UR5 ;  /* 0x0000000505057c20 */ /* 0x004fe20008400000 */
[----:B------:R-:W-:-:S05]  /*0420*/  SHF.R.S32.HI R3, RZ, 0x9, R3 ;  /* 0x00000009ff037819 */ /* 0x000fca0000011403 */
[----:B------:R-:W-:Y:S01]  /*0430*/  IMAD.SHL.U32 R4, R3, 0x8, RZ ;  /* 0x0000000803047824 */ /* 0x000fe200078e00ff */
[----:B------:R-:W-:Y:S04]  /*0440*/  F2I.U32.TRUNC.NTZ R5, R5 ;  /* 0x0000000500057305 */ /* 0x000fe8000020f000 */
[----:B------:R-:W-:-:S04]  /*0450*/  IABS R7, R4 ;  /* 0x0000000400077213 */ /* 0x000fc80000000000 */
[----:B------:R-:W1:Y:S08]  /*0460*/  I2F.RP R0, R7 ;  /* 0x0000000700007306 */ /* 0x000e700000209400 */
[----:B-1----:R-:W1:Y:S02]  /*0470*/  MUFU.RCP R0, R0 ;  /* 0x0000000000007308 */ /* 0x002e640000001000 */
[----:B-1----:R-:W-:Y:S01]  /*0480*/  VIADD R2, R0, 0xffffffe ;  /* 0x0ffffffe00027836 */ /* 0x002fe20000000000 */
[----:B------:R-:W-:-:S05]  /*0490*/  IABS R0, R5 ;  /* 0x0000000500007213 */ /* 0x000fca0000000000 */
[----:B------:R1:W2:Y:S02]  /*04a0*/  F2I.FTZ.U32.TRUNC.NTZ R3, R2 ;  /* 0x0000000200037305 */ /* 0x0002a4000021f000 */
[----:B-1----:R-:W-:Y:S02]  /*04b0*/  IMAD.MOV.U32 R2, RZ, RZ, RZ ;  /* 0x000000ffff027224 */ /* 0x002fe400078e00ff */
[----:B--2---:R-:W-:-:S04]  /*04c0*/  IMAD.MOV R6, RZ, RZ, -R3 ;  /* 0x000000ffff067224 */ /* 0x004fc800078e0a03 */
[----:B------:R-:W-:Y:S01]  /*04d0*/  IMAD R9, R6, R7, RZ ;  /* 0x0000000706097224 */ /* 0x000fe200078e02ff */
[----:B------:R-:W-:-:S03]  /*04e0*/  IABS R6, R4 ;  /* 0x0000000400067213 */ /* 0x000fc60000000000 */
[----:B------:R-:W-:-:S04]  /*04f0*/  IMAD.HI.U32 R3, R3, R9, R2 ;  /* 0x0000000903037227 */ /* 0x000fc800078e0002 */
[----:B------:R-:W-:Y:S02]  /*0500*/  IMAD.MOV R2, RZ, RZ, -R6 ;  /* 0x000000ffff027224 */ /* 0x000fe400078e0a06 */
[----:B------:R-:W-:-:S04]  /*0510*/  IMAD.HI.U32 R3, R3, R0, RZ ;  /* 0x0000000003037227 */ /* 0x000fc800078e00ff */
[----:B------:R-:W-:Y:S01]  /*0520*/  IMAD R0, R3, R2, R0 ;  /* 0x0000000203007224 */ /* 0x000fe200078e0200 */
[----:B------:R-:W-:Y:S04]  /*0530*/  BAR.SYNC.DEFER_BLOCKING 0x0 ;  /* 0x0000000000007b1d */ /* 0x000fe80000010000 */
[----:B------:R-:W-:-:S13]  /*0540*/  ISETP.GT.U32.AND P1, PT, R7, R0, PT ;  /* 0x000000000700720c */ /* 0x000fda0003f24070 */
[----:B------:R-:W-:Y:S02]  /*0550*/  @!P1 IMAD.IADD R0, R0, 0x1, -R7 ;  /* 0x0000000100009824 */ /* 0x000fe400078e0a07 */
[----:B------:R-:W-:Y:S01]  /*0560*/  @!P1 VIADD R3, R3, 0x1 ;  /* 0x0000000103039836 */ /* 0x000fe20000000000 */
[----:B------:R-:W-:Y:S02]  /*0570*/  ISETP.NE.AND P1, PT, R4, RZ, PT ;  /* 0x000000ff0400720c */ /* 0x000fe40003f25270 */
[----:B------:R-:W-:Y:S02]  /*0580*/  ISETP.GE.U32.AND P0, PT, R0, R7, PT ;  /* 0x000000070000720c */ /* 0x000fe40003f06070 */
[----:B------:R-:W-:-:S04]  /*0590*/  LOP3.LUT R0, R5, R4, RZ, 0x3c, !PT ;  /* 0x0000000405007212 */ /* 0x000fc800078e3cff */
[----:B------:R-:W-:Y:S01]  /*05a0*/  ISETP.GE.AND P2, PT, R0, RZ, PT ;  /* 0x000000ff0000720c */ /* 0x000fe20003f46270 */
[----:B------:R-:W-:-:S06]  /*05b0*/  VIADD R0, R40, 0x7f ;  /* 0x0000007f28007836 */ /* 0x000fcc0000000000 */
[----:B------:R-:W-:-:S04]  /*05c0*/  @P0 VIADD R3, R3, 0x1 ;  /* 0x0000000103030836 */ /* 0x000fc80000000000 */
[----:B------:R-:W-:Y:S01]  /*05d0*/  IMAD.MOV.U32 R2, RZ, RZ, R3 ;  /* 0x000000ffff027224 */ /* 0x000fe200078e0003 */
[----:B------:R-:W-:-:S03]  /*05e0*/  SHF.R.S32.HI R3, RZ, 0x1f, R0 ;  /* 0x0000001fff037819 */ /* 0x000fc60000011400 */
[----:B------:R-:W-:Y:S01]  /*05f0*/  @!P2 IMAD.MOV R2, RZ, RZ, -R2 ;  /* 0x000000ffff02a224 */ /* 0x000fe200078e0a02 */
[----:B------:R-:W-:Y:S02]  /*0600*/  @!P1 LOP3.LUT R2, RZ, R4, RZ, 0x33, !PT ;  /* 0x00000004ff029212 */ /* 0x000fe400078e33ff */
[----:B------:R-:W-:-:S03]  /*0610*/  LEA.HI R3, R3, R0, RZ, 0x7 ;  /* 0x0000000003037211 */ /* 0x000fc600078f38ff */
[----:B------:R-:W-:Y:S02]  /*0620*/  IMAD.SHL.U32 R8, R2, 0x8, RZ ;  /* 0x0000000802087824 */ /* 0x000fe400078e00ff */
[----:B------:R-:W-:-:S03]  /*0630*/  IMAD.MOV R2, RZ, RZ, -R2 ;  /* 0x000000ffff027224 */ /* 0x000fc600078e0a02 */
[----:B------:R-:W-:Y:S01]  /*0640*/  LEA.HI.SX32 R3, R3, -R8, 0x19 ;  /* 0x8000000803037211 */ /* 0x000fe200078fcaff */
[----:B------:R-:W-:-:S03]  /*0650*/  IMAD R10, R4, R2, R5 ;  /* 0x00000002040a7224 */ /* 0x000fc600078e0205 */
[----:B------:R-:W-:Y:S02]  /*0660*/  VIMNMX R13, PT, PT, R3, 0x8, PT ;  /* 0x00000008030d7848 */ /* 0x000fe40003fe0100 */
[----:B------:R-:W-:Y:S02]  /*0670*/  IABS R9, R10 ;  /* 0x0000000a00097213 */ /* 0x000fe40000000000 */
[-C--:B------:R-:W-:Y:S02]  /*0680*/  IABS R7, R13.reuse ;  /* 0x0000000d00077213 */ /* 0x080fe40000000000 */
[----:B------:R-:W-:Y:S02]  /*0690*/  IABS R4, R13 ;  /* 0x0000000d00047213 */ /* 0x000fe40000000000 */
[----:B------:R-:W1:Y:S08]  /*06a0*/  I2F.RP R0, R7 ;  /* 0x0000000700007306 */ /* 0x000e700000209400 */
[----:B-1----:R-:W1:Y:S02]  /*06b0*/  MUFU.RCP R0, R0 ;  /* 0x0000000000007308 */ /* 0x002e640000001000 */
[----:B-1----:R-:W-:-:S02]  /*06c0*/  VIADD R3, R0, 0xffffffe ;  /* 0x0ffffffe00037836 */ /* 0x002fc40000000000 */
[----:B------:R-:W-:-:S04]  /*06d0*/  IMAD.MOV R0, RZ, RZ, -R4 ;  /* 0x000000ffff007224 */ /* 0x000fc800078e0a04 */
[----:B------:R-:W1:Y:S02]  /*06e0*/  F2I.FTZ.U32.TRUNC.NTZ R3, R3 ;  /* 0x0000000300037305 */ /* 0x000e64000021f000 */
[----:B-1----:R-:W-:-:S04]  /*06f0*/  IMAD.MOV R6, RZ, RZ, -R3 ;  /* 0x000000ffff067224 */ /* 0x002fc800078e0a03 */
[----:B------:R-:W-:-:S04]  /*0700*/  IMAD.MOV.U32 R2, RZ, RZ, R6 ;  /* 0x000000ffff027224 */ /* 0x000fc800078e0006 */
[----:B------:R-:W-:Y:S02]  /*0710*/  IMAD R5, R2, R7, RZ ;  /* 0x0000000702057224 */ /* 0x000fe400078e02ff */
[----:B------:R-:W-:-:S04]  /*0720*/  IMAD.MOV.U32 R2, RZ, RZ, RZ ;  /* 0x000000ffff027224 */ /* 0x000fc800078e00ff */
[----:B------:R-:W-:Y:S01]  /*0730*/  IMAD.HI.U32 R2, R3, R5, R2 ;  /* 0x0000000503027227 */ /* 0x000fe200078e0002 */
[----:B------:R-:W-:Y:S01]  /*0740*/  IABS R5, R41 ;  /* 0x0000002900057213 */ /* 0x000fe20000000000 */
[----:B------:R-:W1:Y:S04]  /*0750*/  I2F.RP R3, R11 ;  /* 0x0000000b00037306 */ /* 0x000e680000209400 */
[----:B------:R-:W-:-:S04]  /*0760*/  IMAD.HI.U32 R2, R2, R9, RZ ;  /* 0x0000000902027227 */ /* 0x000fc800078e00ff */
[----:B------:R-:W-:Y:S01]  /*0770*/  IMAD R0, R2, R0, R9 ;  /* 0x0000000002007224 */ /* 0x000fe200078e0209 */
[----:B------:R-:W2:Y:S01]  /*0780*/  I2F.RP R6, R5 ;  /* 0x0000000500067306 */ /* 0x000ea20000209400 */
[----:B------:R-:W-:-:S03]  /*0790*/  LOP3.LUT R9, R101, 0x7f, RZ, 0xc0, !PT ;  /* 0x0000007f65097812 */ /* 0x000fc600078ec0ff */
[----:B------:R-:W-:-:S04]  /*07a0*/  ISETP.GT.U32.AND P1, PT, R7, R0, PT ;  /* 0x000000000700720c */ /* 0x000fc80003f24070 */
[----:B-1----:R-:W1:Y:S08]  /*07b0*/  MUFU.RCP R3, R3 ;  /* 0x0000000300037308 */ /* 0x002e700000001000 */
[----:B--2---:R-:W2:Y:S01]  /*07c0*/  MUFU.RCP R6, R6 ;  /* 0x0000000600067308 */ /* 0x004ea20000001000 */
[----:B------:R-:W-:Y:S02]  /*07d0*/  @!P1 IMAD.IADD R0, R0, 0x1, -R7 ;  /* 0x0000000100009824 */ /* 0x000fe400078e0a07 */
[----:B------:R-:W-:Y:S01]  /*07e0*/  @!P1 VIADD R2, R2, 0x1 ;  /* 0x0000000102029836 */ /* 0x000fe20000000000 */
[----:B------:R-:W-:-:S02]  /*07f0*/  ISETP.NE.AND P1, PT, R13, RZ, PT ;  /* 0x000000ff0d00720c */ /* 0x000fc40003f25270 */
[----:B------:R-:W-:Y:S02]  /*0800*/  ISETP.GE.U32.AND P0, PT, R0, R7, PT ;  /* 0x000000070000720c */ /* 0x000fe40003f06070 */
[----:B------:R-:W-:Y:S01]  /*0810*/  LOP3.LUT R0, R10, R13, RZ, 0x3c, !PT ;  /* 0x0000000d0a007212 */ /* 0x000fe200078e3cff */
[----:B-1----:R-:W-:-:S03]  /*0820*/  VIADD R4, R3, 0xffffffe ;  /* 0x0ffffffe03047836 */ /* 0x002fc60000000000 */
[----:B------:R-:W-:Y:S01]  /*0830*/  ISETP.GE.AND P2, PT, R0, RZ, PT ;  /* 0x000000ff0000720c */ /* 0x000fe20003f46270 */
[----:B------:R3:W1:Y:S01]  /*0840*/  F2I.FTZ.U32.TRUNC.NTZ R3, R4 ;  /* 0x0000000400037305 */ /* 0x000662000021f000 */
[----:B--2---:R-:W-:-:S05]  /*0850*/  VIADD R7, R6, 0xffffffe ;  /* 0x0ffffffe06077836 */ /* 0x004fca0000000000 */
[----:B------:R-:W-:Y:S02]  /*0860*/  @P0 VIADD R2, R2, 0x1 ;  /* 0x0000000102020836 */ /* 0x000fe40000000000 */
[----:B---3--:R-:W-:Y:S01]  /*0870*/  IMAD R4, R15, 0x80, R104 ;  /* 0x000000800f047824 */ /* 0x008fe200078e0268 */
[----:B------:R-:W2:Y:S01]  /*0880*/  F2I.FTZ.U32.TRUNC.NTZ R7, R7 ;  /* 0x0000000700077305 */ /* 0x000ea2000021f000 */
[----:B------:R-:W-:Y:S01]  /*0890*/  IMAD.MOV.U32 R85, RZ, RZ, R2 ;  /* 0x000000ffff557224 */ /* 0x000fe200078e0002 */
[----:B------:R-:W-:-:S03]  /*08a0*/  MOV R2, 0x400 ;  /* 0x0000040000027802 */ /* 0x000fc60000000f00 */
[----:B------:R-:W-:Y:S01]  /*08b0*/  @!P2 IMAD.MOV R85, RZ, RZ, -R85 ;  /* 0x000000ffff55a224 */ /* 0x000fe200078e0a55 */
[----:B------:R-:W-:Y:S01]  /*08c0*/  R2UR UR11, R2 ;  /* 0x00000000020b72ca */ /* 0x000fe200000e0000 */
[----:B-1----:R-:W-:Y:S01]  /*08d0*/  IMAD.MOV R6, RZ, RZ, -R3 ;  /* 0x000000ffff067224 */ /* 0x002fe200078e0a03 */
[----:B------:R-:W-:Y:S01]  /*08e0*/  @!P1 LOP3.LUT R85, RZ, R13, RZ, 0x33, !PT ;  /* 0x0000000dff559212 */ /* 0x000fe200078e33ff */
[----:B------:R-:W-:-:S04]  /*08f0*/  IMAD.MOV.U32 R2, RZ, RZ, RZ ;  /* 0x000000ffff027224 */ /* 0x000fc800078e00ff */
[----:B------:R-:W-:Y:S02]  /*0900*/  IMAD.MOV R0, RZ, RZ, -R85 ;  /* 0x000000ffff007224 */ /* 0x000fe400078e0a55 */
[----:B------:R-:W-:Y:S02]  /*0910*/  IMAD.SHL.U32 R85, R85, 0x200, RZ ;  /* 0x0000020055557824 */ /* 0x000fe400078e00ff */
[----:B------:R-:W-:Y:S02]  /*0920*/  IMAD R0, R13, R0, R10 ;  /* 0x000000000d007224 */ /* 0x000fe400078e020a */
[----:B0-----:R-:W-:Y:S01]  /*0930*/  ULEA UR11, UR4, UR11, 0x18 ;  /* 0x0000000b040b7291 */ /* 0x001fe2000f8ec0ff */
[----:B------:R-:W-:Y:S02]  /*0940*/  IMAD R13, R6, R11, RZ ;  /* 0x0000000b060d7224 */ /* 0x000fe400078e02ff */
[----:B------:R-:W-:Y:S02]  /*0950*/  IMAD.IADD R0, R8, 0x1, R0 ;  /* 0x0000000108007824 */ /* 0x000fe400078e0200 */
[----:B------:R-:W-:Y:S01]  /*0960*/  IMAD.HI.U32 R2, R3, R13, R2 ;  /* 0x0000000d03027227 */ /* 0x000fe200078e0002 */
[----:B------:R-:W-:-:S03]  /*0970*/  LOP3.LUT R3, R85, 0x183, R4, 0xf8, !PT ;  /* 0x0000018355037812 */ /* 0x000fc600078ef804 */
[----:B------:R-:W0:Y:S01]  /*0980*/  LDS R47, [UR11] ;  /* 0x0000000bff2f7984 */ /* 0x000e220008000800 */
[----:B------:R-:W-:Y:S01]  /*0990*/  IMAD R0, R0, 0x80, R9 ;  /* 0x0000008000007824 */ /* 0x000fe200078e0209 */
[----:B------:R-:W-:Y:S01]  /*09a0*/  LOP3.LUT R18, R3, 0x7c, RZ, 0xfc, !PT ;  /* 0x0000007c03127812 */ /* 0x000fe200078efcff */
[----:B--2---:R-:W-:-:S03]  /*09b0*/  IMAD.MOV R8, RZ, RZ, -R7 ;  /* 0x000000ffff087224 */ /* 0x004fc600078e0a07 */
[----:B------:R-:W-:Y:S01]  /*09c0*/  IABS R6, R0 ;  /* 0x0000000000067213 */ /* 0x000fe20000000000 */
[----:B------:R-:W-:Y:S01]  /*09d0*/  IMAD R13, R8, R5, RZ ;  /* 0x00000005080d7224 */ /* 0x000fe200078e02ff */
[----:B------:R-:W-:-:S03]  /*09e0*/  IABS R8, R3 ;  /* 0x0000000300087213 */ /* 0x000fc60000000000 */
[----:B------:R-:W-:Y:S02]  /*09f0*/  IMAD.MOV.U32 R4, RZ, RZ, R6 ;  /* 0x000000ffff047224 */ /* 0x000fe400078e0006 */
[----:B------:R-:W-:Y:S02]  /*0a00*/  IMAD.MOV.U32 R6, RZ, RZ, RZ ;  /* 0x000000ffff067224 */ /* 0x000fe400078e00ff */
[----:B------:R-:W-:-:S04]  /*0a10*/  IMAD.HI.U32 R2, R2, R4, RZ ;  /* 0x0000000402027227 */ /* 0x000fc800078e00ff */
[----:B------:R-:W-:-:S04]  /*0a20*/  IMAD.HI.U32 R6, R7, R13, R6 ;  /* 0x0000000d07067227 */ /* 0x000fc800078e0006 */
[----:B------:R-:W-:Y:S01]  /*0a30*/  IMAD.MOV R7, RZ, RZ, -R2 ;  /* 0x000000ffff077224 */ /* 0x000fe200078e0a02 */
[----:B------:R-:W-:Y:S06]  /*0a40*/  BAR.SYNC.DEFER_BLOCKING 0x0 ;  /* 0x0000000000007b1d */ /* 0x000fec0000010000 */
[----:B------:R-:W-:Y:S05]  /*0a50*/  BRA.U UP0, `(.L_x_5) ;  /* 0x0000000100187547 */ /* 0x000fea000b800000 */
[----:B------:R-:W-:Y:S01]  /*0a60*/  ELECT P0, URZ, PT ;  /* 0x0000000000ff782f */ /* 0x000fe20003800000 */
[----:B------:R-:W-:Y:S01]  /*0a70*/  IMAD.MOV.U32 R2, RZ, RZ, 0x1 ;  /* 0x00000001ff027424 */ /* 0x000fe200078e00ff */
[----:B------:R-:W-:Y:S11]  /*0a80*/  UVIRTCOUNT.DEALLOC.SMPOOL 0x80 ;  /* 0x000000800000784c */ /* 0x000ff60000000000 */
[----:B------:R-:W-:-:S04]  /*0a90*/  @P0 MOV R10, 0x40 ;  /* 0x00000040000a0802 */ /* 0x000fc80000000f00 */
[----:B------:R-:W-:-:S05]  /*0aa0*/  @P0 LEA R15, R15, R10, 0x18 ;  /* 0x0000000a0f0f0211 */ /* 0x000fca00078ec0ff */
[----:B------:R1:W-:Y:S02]  /*0ab0*/  @P0 STS.U8 [R15], R2 ;  /* 0x000000020f000388 */ /* 0x0003e40000000000 */
.L_x_5:
[----:B------:R-:W-:Y:S01]  /*0ac0*/  IMAD R4, R11, R7, R4 ;  /* 0x000000070b047224 */ /* 0x000fe200078e0204 */
[----:B------:R-:W-:Y:S01]  /*0ad0*/  IABS R14, R18 ;  /* 0x00000012000e7213 */ /* 0x000fe20000000000 */
[C---:B-1----:R-:W-:Y:S01]  /*0ae0*/  IMAD.HI.U32 R2, R6.reuse, R8, RZ ;  /* 0x0000000806027227 */ /* 0x042fe200078e00ff */
[----:B------:R-:W-:Y:S01]  /*0af0*/  LOP3.LUT R7, R3, 0x4, RZ, 0xfc, !PT ;  /* 0x0000000403077812 */ /* 0x000fe200078efcff */
[----:B------:R-:W1:Y:S01]  /*0b00*/  LDC.64 R82, c[0x0][0x3a8] ;  /* 0x0000ea00ff527b82 */ /* 0x000e620000000a00 */
[----:B------:R-:W-:Y:S01]  /*0b10*/  ISETP.GT.U32.AND P0, PT, R11, R4, PT ;  /* 0x000000040b00720c */ /* 0x000fe20003f04070 */
[----:B------:R-:W-:Y:S01]  /*0b20*/  IMAD.MOV R2, RZ, RZ, -R2 ;  /* 0x000000ffff027224 */ /* 0x000fe200078e0a02 */
[----:B------:R-:W-:Y:S01]  /*0b30*/  ISETP.GE.AND P1, PT, R7, RZ, PT ;  /* 0x000000ff0700720c */ /* 0x000fe20003f26270 */
[----:B------:R-:W-:Y:S01]  /*0b40*/  UMOV UR4, 0x1 ;  /* 0x0000000100047882 */ /* 0x000fe20000000000 */
[----:B------:R-:W-:Y:S01]  /*0b50*/  IABS R12, R7 ;  /* 0x00000007000c7213 */ /* 0x000fe20000000000 */
[C---:B------:R-:W-:Y:S01]  /*0b60*/  IMAD.HI.U32 R7, R6.reuse, R14, RZ ;  /* 0x0000000e06077227 */ /* 0x040fe200078e00ff */
[C---:B------:R-:W-:Y:S01]  /*0b70*/  LOP3.LUT R16, R3.reuse, 0x8, RZ, 0xfc, !PT ;  /* 0x0000000803107812 */ /* 0x040fe200078efcff */
[----:B------:R-:W-:Y:S01]  /*0b80*/  UIADD3 UR8, UPT, UPT, UR11, 0x4000, URZ ;  /* 0x000040000b087890 */ /* 0x000fe2000fffe0ff */
[----:B------:R-:W-:Y:S01]  /*0b90*/  LOP3.LUT R17, R3, 0xc, RZ, 0xfc, !PT ;  /* 0x0000000c03117812 */ /* 0x000fe200078efcff */
[C---:B------:R-:W-:Y:S01]  /*0ba0*/  IMAD R2, R5.reuse, R2, R8 ;  /* 0x0000000205027224 */ /* 0x040fe200078e0208 */
[----:B------:R-:W-:Y:S01]  /*0bb0*/  IABS R13, R16 ;  /* 0x00000010000d7213 */ /* 0x000fe20000000000 */
[----:B------:R-:W-:Y:S01]  /*0bc0*/  IMAD.MOV R8, RZ, RZ, -R7 ;  /* 0x000000ffff087224 */ /* 0x000fe200078e0a07 */
[----:B------:R-:W-:Y:S01]  /*0bd0*/  IABS R15, R17 ;  /* 0x00000011000f7213 */ /* 0x000fe20000000000 */
[----:B------:R-:W-:Y:S01]  /*0be0*/  IMAD.HI.U32 R7, R6, R12, RZ ;  /* 0x0000000c06077227 */ /* 0x000fe200078e00ff */
[C---:B------:R-:W-:Y:S01]  /*0bf0*/  ISETP.GT.U32.AND P2, PT, R5.reuse, R2, PT ;  /* 0x000000020500720c */ /* 0x040fe20003f44070 */
[----:B------:R-:W2:Y:S01]  /*0c00*/  LDCU.128 UR16, c[0x0][0x380] ;  /* 0x00007000ff1077ac */ /* 0x000ea20008000c00 */
[----:B------:R-:W-:Y:S01]  /*0c10*/  ISETP.GE.AND P4, PT, R18, RZ, PT ;  /* 0x000000ff1200720c */ /* 0x000fe20003f86270 */
[----:B------:R-:W-:Y:S01]  /*0c20*/  IMAD R14, R5, R8, R14 ;  /* 0x00000008050e7224 */ /* 0x000fe200078e020e */
[C---:B------:R-:W-:Y:S01]  /*0c30*/  LOP3.LUT R18, R3.reuse, 0x14, RZ, 0xfc, !PT ;  /* 0x0000001403127812 */ /* 0x040fe200078efcff */
[----:B------:R-:W-:Y:S01]  /*0c40*/  IMAD.HI.U32 R8, R6, R13, RZ ;  /* 0x0000000d06087227 */ /* 0x000fe200078e00ff */
[----:B------:R-:W-:Y:S01]  /*0c50*/  LOP3.LUT R19, R3, 0x18, RZ, 0xfc, !PT ;  /* 0x0000001803137812 */ /* 0x000fe200078efcff */
[----:B------:R-:W3:Y:S01]  /*0c60*/  LDCU UR5, c[0x0][0x3b0] ;  /* 0x00007600ff0577ac */ /* 0x000ee20008000800 */
[----:B------:R-:W-:Y:S01]  /*0c70*/  ISETP.GT.U32.AND P6, PT, R5, R14, PT ;  /* 0x0000000e0500720c */ /* 0x000fe20003fc4070 */
[----:B------:R-:W-:Y:S01]  /*0c80*/  IMAD.MOV R7, RZ, RZ, -R7 ;  /* 0x000000ffff077224 */ /* 0x000fe200078e0a07 */
[C---:B------:R-:W-:Y:S01]  /*0c90*/  LOP3.LUT R21, R3.reuse, 0x2c, RZ, 0xfc, !PT ;  /* 0x0000002c03157812 */ /* 0x040fe200078efcff */
[----:B------:R-:W-:Y:S01]  /*0ca0*/  @!P0 IMAD.IADD R4, R4, 0x1, -R11 ;  /* 0x0000000104048824 */ /* 0x000fe200078e0a0b */
[----:B------:R-:W-:Y:S01]  /*0cb0*/  ISETP.GE.AND P0, PT, R16, RZ, PT ;  /* 0x000000ff1000720c */ /* 0x000fe20003f06270 */
[----:B------:R-:W-:Y:S01]  /*0cc0*/  IMAD.MOV R16, RZ, RZ, -R8 ;  /* 0x000000ffff107224 */ /* 0x000fe200078e0a08 */
[----:B------:R-:W-:Y:S01]  /*0cd0*/  LOP3.LUT R23, R3, 0x30, RZ, 0xfc, !PT ;  /* 0x0000003003177812 */ /* 0x000fe200078efcff */
[----:B------:R-:W-:Y:S01]  /*0ce0*/  IMAD R8, R5, R7, R12 ;  /* 0x0000000705087224 */ /* 0x000fe200078e020c */
[----:B------:R-:W-:Y:S01]  /*0cf0*/  ISETP.GT.U32.AND P5, PT, R11, R4, PT ;  /* 0x000000040b00720c */ /* 0x000fe20003fa4070 */
[----:B------:R-:W-:Y:S01]  /*0d00*/  @!P2 IMAD.IADD R2, R2, 0x1, -R5 ;  /* 0x000000010202a824 */ /* 0x000fe200078e0a05 */
[----:B------:R-:W-:Y:S01]  /*0d10*/  IABS R26, R23 ;  /* 0x00000017001a7213 */ /* 0x000fe20000000000 */
[----:B------:R-:W-:Y:S01]  /*0d20*/  IMAD.HI.U32 R10, R6, R15, RZ ;  /* 0x0000000f060a7227 */ /* 0x000fe200078e00ff */
[----:B------:R-:W-:-:S02]  /*0d30*/  ISETP.GT.U32.AND P3, PT, R5, R8, PT ;  /* 0x000000080500720c */ /* 0x000fc40003f64070 */
[----:B------:R-:W-:Y:S01]  /*0d40*/  ISETP.GT.U32.AND P2, PT, R5, R2, PT ;  /* 0x000000020500720c */ /* 0x000fe20003f44070 */
[----:B------:R-:W-:Y:S01]  /*0d50*/  @!P6 IMAD.IADD R14, R14, 0x1, -R5 ;  /* 0x000000010e0ee824 */ /* 0x000fe200078e0a05 */
[C---:B------:R-:W-:Y:S01]  /*0d60*/  LOP3.LUT R25, R3.reuse, 0x50, RZ, 0xfc, !PT ;  /* 0x0000005003197812 */ /* 0x040fe200078efcff */
[----:B------:R-:W-:Y:S01]  /*0d70*/  IMAD.MOV R12, RZ, RZ, -R10 ;  /* 0x000000ffff0c7224 */ /* 0x000fe200078e0a0a */
[----:B------:R-:W-:Y:S01]  /*0d80*/  LOP3.LUT R27, R3, 0x54, RZ, 0xfc, !PT ;  /* 0x00000054031b7812 */ /* 0x000fe200078efcff */
[C---:B------:R-:W-:Y:S01]  /*0d90*/  IMAD R10, R5.reuse, R16, R13 ;  /* 0x00000010050a7224 */ /* 0x040fe200078e020d */
[C---:B------:R-:W-:Y:S01]  /*0da0*/  ISETP.GT.U32.AND P6, PT, R5.reuse, R14, PT ;  /* 0x0000000e0500720c */ /* 0x040fe20003fc4070 */
[----:B------:R-:W-:Y:S01]  /*0db0*/  IMAD R12, R5, R12, R15 ;  /* 0x0000000c050c7224 */ /* 0x000fe200078e020f */
[----:B------:R-:W-:Y:S01]  /*0dc0*/  LOP3.LUT R15, R3, 0x10, RZ, 0xfc, !PT ;  /* 0x00000010030f7812 */ /* 0x000fe200078efcff */
[----:B------:R-:W-:Y:S01]  /*0dd0*/  @!P5 IMAD.IADD R4, R4, 0x1, -R11 ;  /* 0x000000010404d824 */ /* 0x000fe200078e0a0b */
[----:B------:R-:W-:Y:S01]  /*0de0*/  IABS R13, R18 ;  /* 0x00000012000d7213 */ /* 0x000fe20000000000 */
[--C-:B------:R-:W-:Y:S01]  /*0df0*/  @!P3 IMAD.IADD R8, R8, 0x1, -R5.reuse ;  /* 0x000000010808b824 */ /* 0x100fe200078e0a05 */
[----:B------:R-:W-:Y:S01]  /*0e00*/  IABS R11, R15 ;  /* 0x0000000f000b7213 */ /* 0x000fe20000000000 */
[----:B------:R-:W-:Y:S01]  /*0e10*/  @!P2 IMAD.IADD R2, R2, 0x1, -R5 ;  /* 0x000000010202a824 */ /* 0x000fe200078e0a05 */
[----:B------:R-:W-:Y:S01]  /*0e20*/  IABS R16, R19 ;  /* 0x0000001300107213 */ /* 0x000fe20000000000 */
[----:B-1----:R-:W-:Y:S01]  /*0e30*/  IMAD R71, R82, 0x1e, RZ ;  /* 0x0000001e52477824 */ /* 0x002fe200078e02ff */
[C---:B------:R-:W-:Y:S01]  /*0e40*/  ISETP.GT.U32.AND P3, PT, R5.reuse, R8, PT ;  /* 0x000000080500720c */ /* 0x040fe20003f64070 */
[----:B------:R-:W-:Y:S01]  /*0e50*/  IMAD.HI.U32 R7, R6, R11, RZ ;  /* 0x0000000b06077227 */ /* 0x000fe200078e00ff */
[----:B------:R-:W-:-:S02]  /*0e60*/  ISETP.GT.U32.AND P2, PT, R5, R10, PT ;  /* 0x0000000a0500720c */ /* 0x000fc40003f44070 */
[----:B------:R-:W-:Y:S01]  /*0e70*/  ISETP.GE.AND P5, PT, R3, RZ, PT ;  /* 0x000000ff0300720c */ /* 0x000fe20003fa6270 */
[----:B------:R-:W-:Y:S01]  /*0e80*/  @!P6 IMAD.IADD R14, R14, 0x1, -R5 ;  /* 0x000000010e0ee824 */ /* 0x000fe200078e0a05 */
[----:B------:R-:W-:Y:S01]  /*0e90*/  ISETP.GT.U32.AND P6, PT, R5, R12, PT ;  /* 0x0000000c0500720c */ /* 0x000fe20003fc4070 */
[----:B------:R-:W-:Y:S01]  /*0ea0*/  IMAD.MOV.U32 R29, RZ, RZ, R2 ;  /* 0x000000ffff1d7224 */ /* 0x000fe200078e0002 */
[----:B------:R-:W-:Y:S01]  /*0eb0*/  IABS R42, R25 ;  /* 0x00000019002a7213 */ /* 0x000fe20000000000 */
[----:B------:R-:W-:Y:S01]  /*0ec0*/  IMAD.MOV R2, RZ, RZ, -R7 ;  /* 0x000000ffff027224 */ /* 0x000fe200078e0a07 */
[----:B------:R-:W-:Y:S01]  /*0ed0*/  IABS R44, R27 ;  /* 0x0000001b002c7213 */ /* 0x000fe20000000000 */
[----:B------:R-:W-:Y:S01]  /*0ee0*/  IMAD.HI.U32 R7, R6, R13, RZ ;  /* 0x0000000d06077227 */ /* 0x000fe200078e00ff */
[C---:B------:R-:W-:Y:S02]  /*0ef0*/  LOP3.LUT R31, R3.reuse, 0x58, RZ, 0xfc, !PT ;  /* 0x00000058031f7812 */ /* 0x040fe400078efcff */
[----:B------:R-:W-:Y:S01]  /*0f00*/  LOP3.LUT R33, R3, 0x5c, RZ, 0xfc, !PT ;  /* 0x0000005c03217812 */ /* 0x000fe200078efcff */
[----:B------:R-:W-:Y:S01]  /*0f10*/  IMAD R2, R5, R2, R11 ;  /* 0x0000000205027224 */ /* 0x000fe200078e020b */
[----:B------:R-:W-:Y:S01]  /*0f20*/  LOP3.LUT R11, R3, 0x1c, RZ, 0xfc, !PT ;  /* 0x0000001c030b7812 */ /* 0x000fe200078efcff */
[--C-:B------:R-:W-:Y:S01]  /*0f30*/  @!P3 IMAD.IADD R8, R8, 0x1, -R5.reuse ;  /* 0x000000010808b824 */ /* 0x100fe200078e0a05 */
[----:B------:R-:W-:Y:S01]  /*0f40*/  IABS R46, R31 ;  /* 0x0000001f002e7213 */ /* 0x000fe20000000000 */
[----:B------:R-:W-:Y:S01]  /*0f50*/  @!P6 IMAD.IADD R12, R12, 0x1, -R5 ;  /* 0x000000010c0ce824 */ /* 0x000fe200078e0a05 */
[----:B------:R-:W-:Y:S01]  /*0f60*/  ISETP.GT.U32.AND P3, PT, R5, R2, PT ;  /* 0x000000020500720c */ /* 0x000fe20003f64070 */
[----:B------:R-:W-:Y:S01]  /*0f70*/  IMAD.MOV.U32 R39, RZ, RZ, R14 ;  /* 0x000000ffff277224 */ /* 0x000fe200078e000e */
[----:B------:R-:W-:Y:S01]  /*0f80*/  LOP3.LUT R37, R3, 0x60, RZ, 0xfc, !PT ;  /* 0x0000006003257812 */ /* 0x000fe200078efcff */
[----:B------:R-:W-:Y:S01]  /*0f90*/  IMAD.MOV R14, RZ, RZ, -R7 ;  /* 0x000000ffff0e7224 */ /* 0x000fe200078e0a07 */
[----:B------:R-:W-:Y:S01]  /*0fa0*/  ISETP.GT.U32.AND P6, PT, R5, R12, PT ;  /* 0x0000000c0500720c */ /* 0x000fe20003fc4070 */
[----:B------:R-:W-:Y:S01]  /*0fb0*/  IMAD.HI.U32 R7, R6, R16, RZ ;  /* 0x0000001006077227 */ /* 0x000fe200078e00ff */
[----:B------:R-:W-:-:S02]  /*0fc0*/  IABS R48, R37 ;  /* 0x0000002500307213 */ /* 0x000fc40000000000 */
[C---:B------:R-:W-:Y:S01]  /*0fd0*/  LOP3.LUT R43, R3.reuse, 0x64, RZ, 0xfc, !PT ;  /* 0x00000064032b7812 */ /* 0x040fe200078efcff */
[----:B------:R-:W-:Y:S01]  /*0fe0*/  IMAD.MOV R7, RZ, RZ, -R7 ;  /* 0x000000ffff077224 */ /* 0x000fe200078e0a07 */
[----:B------:R-:W-:Y:S01]  /*0ff0*/  LOP3.LUT R45, R3, 0x74, RZ, 0xfc, !PT ;  /* 0x00000074032d7812 */ /* 0x000fe200078efcff */
[--C-:B------:R-:W-:Y:S01]  /*1000*/  @!P2 IMAD.IADD R10, R10, 0x1, -R5.reuse ;  /* 0x000000010a0aa824 */ /* 0x100fe200078e0a05 */
[----:B------:R-:W-:Y:S01]  /*1010*/  IABS R50, R43 ;  /* 0x0000002b00327213 */ /* 0x000fe20000000000 */
[C---:B------:R-:W-:Y:S01]  /*1020*/  IMAD R16, R5.reuse, R7, R16 ;  /* 0x0000000705107224 */ /* 0x040fe200078e0210 */
[----:B------:R-:W-:Y:S01]  /*1030*/  IABS R58, R45 ;  /* 0x0000002d003a7213 */ /* 0x000fe20000000000 */
[--C-:B------:R-:W-:Y:S01]  /*1040*/  @!P3 IMAD.IADD R2, R2, 0x1, -R5.reuse ;  /* 0x000000010202b824 */ /* 0x100fe200078e0a05 */
[C---:B------:R-:W-:Y:S01]  /*1050*/  ISETP.GT.U32.AND P2, PT, R5.reuse, R10, PT ;  /* 0x0000000a0500720c */ /* 0x040fe20003f44070 */
[----:B------:R-:W-:Y:S01]  /*1060*/  @!P6 IMAD.IADD R12, R12, 0x1, -R5 ;  /* 0x000000010c0ce824 */ /* 0x000fe200078e0a05 */
[C---:B------:R-:W-:Y:S01]  /*1070*/  ISETP.GT.U32.AND P6, PT, R5.reuse, R16, PT ;  /* 0x000000100500720c */ /* 0x040fe20003fc4070 */
[----:B------:R-:W-:Y:S01]  /*1080*/  @!P1 IMAD.MOV R8, RZ, RZ, -R8 ;  /* 0x000000ffff089224 */ /* 0x000fe200078e0a08 */
[C---:B------:R-:W-:Y:S01]  /*1090*/  ISETP.GT.U32.AND P1, PT, R5.reuse, R2, PT ;  /* 0x000000020500720c */ /* 0x040fe20003f24070 */
[----:B------:R-:W-:Y:S01]  /*10a0*/  @!P4 IMAD.MOV R39, RZ, RZ, -R39 ;  /* 0x000000ffff27c224 */ /* 0x000fe200078e0a27 */
[----:B------:R-:W-:Y:S01]  /*10b0*/  ISETP.GE.AND P3, PT, R18, RZ, PT ;  /* 0x000000ff1200720c */ /* 0x000fe20003f66270 */
[----:B------:R-:W-:Y:S01]  /*10c0*/  IMAD R14, R5, R14, R13 ;  /* 0x0000000e050e7224 */ /* 0x000fe200078e020d */
[----:B------:R-:W-:Y:S01]  /*10d0*/  ISETP.GE.AND P4, PT, R15, RZ, PT ;  /* 0x000000ff0f00720c */ /* 0x000fe20003f86270 */
[----:B------:R-:W-:Y:S01]  /*10e0*/  @!P5 IMAD.MOV R29, RZ, RZ, -R29 ;  /* 0x000000ffff1dd224 */ /* 0x000fe200078e0a1d */
[----:B------:R-:W-:Y:S01]  /*10f0*/  IABS R18, R11 ;  /* 0x0000000b00127213 */ /* 0x000fe20000000000 */
[----:B------:R-:W-:Y:S01]  /*1100*/  IMAD.SHL.U32 R88, R82, 0x2, RZ ;  /* 0x0000000252587824 */ /* 0x000fe200078e00ff */
[----:B------:R-:W-:Y:S01]  /*1110*/  LOP3.LUT R15, R3, 0x20, RZ, 0xfc, !PT ;  /* 0x00000020030f7812 */ /* 0x000fe200078efcff */
[--C-:B------:R-:W-:Y:S01]  /*1120*/  @!P2 IMAD.IADD R10, R10, 0x1, -R5.reuse ;  /* 0x000000010a0aa824 */ /* 0x100fe200078e0a05 */
[----:B------:R-:W-:Y:S01]  /*1130*/  ISETP.GT.U32.AND P2, PT, R5, R14, PT ;  /* 0x0000000e0500720c */ /* 0x000fe20003f44070 */
[----:B------:R-:W-:Y:S01]  /*1140*/  @!P6 IMAD.IADD R16, R16, 0x1, -R5 ;  /* 0x000000011010e824 */ /* 0x000fe200078e0a05 */
[----:B------:R-:W-:Y:S01]  /*1150*/  IABS R20, R15 ;  /* 0x0000000f00147213 */ /* 0x000fe20000000000 */
[----:B------:R-:W-:Y:S01]  /*1160*/  IMAD.HI.U32 R7, R6, R18, RZ ;  /* 0x0000001206077227 */ /* 0x000fe200078e00ff */
[----:B------:R-:W-:-:S02]  /*1170*/  ISETP.GE.AND P5, PT, R17, RZ, PT ;  /* 0x000000ff1100720c */ /* 0x000fc40003fa6270 */
[----:B------:R-:W-:Y:S01]  /*1180*/  ISETP.GT.U32.AND P6, PT, R5, R16, PT ;  /* 0x000000100500720c */ /* 0x000fe20003fc4070 */
[----:B------:R-:W-:Y:S01]  /*1190*/  @!P1 IMAD.IADD R2, R2, 0x1, -R5 ;  /* 0x0000000102029824 */ /* 0x000fe200078e0a05 */
[----:B------:R-:W-:Y:S01]  /*11a0*/  ISETP.GE.AND P1, PT, R11, RZ, PT ;  /* 0x000000ff0b00720c */ /* 0x000fe20003f26270 */
[----:B------:R-:W-:Y:S01]  /*11b0*/  IMAD.MOV R11, RZ, RZ, -R7 ;  /* 0x000000ffff0b7224 */ /* 0x000fe200078e0a07 */
[----:B------:R-:W-:Y:S01]  /*11c0*/  LOP3.LUT R17, R3, 0x24, RZ, 0xfc, !PT ;  /* 0x0000002403117812 */ /* 0x000fe200078efcff */
[----:B------:R-:W-:Y:S01]  /*11d0*/  IMAD.HI.U32 R7, R6, R20, RZ ;  /* 0x0000001406077227 */ /* 0x000fe200078e00ff */
[----:B------:R-:W-:Y:S02]  /*11e0*/  IABS R13, R21 ;  /* 0x00000015000d7213 */ /* 0x000fe40000000000 */
[----:B------:R-:W-:Y:S01]  /*11f0*/  IABS R22, R17 ;  /* 0x0000001100167213 */ /* 0x000fe20000000000 */
[----:B------:R-:W-:Y:S01]  /*1200*/  IMAD.MOV R7, RZ, RZ, -R7 ;  /* 0x000000ffff077224 */ /* 0x000fe200078e0a07 */
[----:B0-----:R-:W-:Y:S01]  /*1210*/  R2UR UR10, R47 ;  /* 0x000000002f0a72ca */ /* 0x001fe200000e0000 */
[--C-:B------:R-:W-:Y:S01]  /*1220*/  @!P2 IMAD.IADD R14, R14, 0x1, -R5.reuse ;  /* 0x000000010e0ea824 */ /* 0x100fe200078e0a05 */
[----:B------:R-:W-:Y:S01]  /*1230*/  ISETP.GE.AND P2, PT, R19, RZ, PT ;  /* 0x000000ff1300720c */ /* 0x000fe20003f46270 */
[----:B------:R-:W-:Y:S01]  /*1240*/  IMAD R20, R5, R7, R20 ;  /* 0x0000000705147224 */ /* 0x000fe200078e0214 */
[----:B------:R-:W-:Y:S01]  /*1250*/  LOP3.LUT R19, R3, 0x28, RZ, 0xfc, !PT ;  /* 0x0000002803137812 */ /* 0x000fe200078efcff */
[----:B------:R-:W-:-:S02]  /*1260*/  @!P6 IMAD.IADD R16, R16, 0x1, -R5 ;  /* 0x000000011010e824 */ /* 0x000fc400078e0a05 */
[----:B------:R-:W-:Y:S01]  /*1270*/  @!P0 IMAD.MOV R10, RZ, RZ, -R10 ;  /* 0x000000ffff0a8224 */ /* 0x000fe200078e0a0a */
[C---:B------:R-:W-:Y:S01]  /*1280*/  ISETP.GT.U32.AND P6, PT, R5.reuse, R20, PT ;  /* 0x000000140500720c */ /* 0x040fe20003fc4070 */
[----:B------:R-:W-:Y:S01]  /*1290*/  IMAD.HI.U32 R7, R6, R22, RZ ;  /* 0x0000001606077227 */ /* 0x000fe200078e00ff */
[C---:B------:R-:W-:Y:S02]  /*12a0*/  ISETP.GT.U32.AND P0, PT, R5.reuse, R14, PT ;  /* 0x0000000e0500720c */ /* 0x040fe40003f04070 */
[----:B------:R-:W-:Y:S01]  /*12b0*/  IABS R24, R19 ;  /* 0x0000001300187213 */ /* 0x000fe20000000000 */
[----:B------:R-:W-:Y:S02]  /*12c0*/  IMAD.MOV.U32 R35, RZ, RZ, R2 ;  /* 0x000000ffff237224 */ /* 0x000fe400078e0002 */
[----:B------:R-:W-:Y:S02]  /*12d0*/  IMAD R18, R5, R11, R18 ;  /* 0x0000000b05127224 */ /* 0x000fe400078e0212 */
[----:B------:R-:W-:-:S02]  /*12e0*/  IMAD.MOV R7, RZ, RZ, -R7 ;  /* 0x000000ffff077224 */ /* 0x000fc400078e0a07 */
[----:B------:R-:W-:Y:S02]  /*12f0*/  @!P4 IMAD.MOV R35, RZ, RZ, -R35 ;  /* 0x000000ffff23c224 */ /* 0x000fe400078e0a23 */
[--C-:B------:R-:W-:Y:S02]  /*1300*/  @!P6 IMAD.IADD R20, R20, 0x1, -R5.reuse ;  /* 0x000000011414e824 */ /* 0x100fe400078e0a05 */
[----:B------:R-:W-:Y:S01]  /*1310*/  @!P0 IMAD.IADD R14, R14, 0x1, -R5 ;  /* 0x000000010e0e8824 */ /* 0x000fe200078e0a05 */
[C---:B------:R-:W-:Y:S01]  /*1320*/  ISETP.GT.U32.AND P0, PT, R5.reuse, R18, PT ;  /* 0x000000120500720c */ /* 0x040fe20003f04070 */
[C---:B------:R-:W-:Y:S01]  /*1330*/  IMAD R22, R5.reuse, R7, R22 ;  /* 0x0000000705167224 */ /* 0x040fe200078e0216 */
[----:B------:R-:W-:Y:S01]  /*1340*/  ISETP.GT.U32.AND P4, PT, R5, R20, PT ;  /* 0x000000140500720c */ /* 0x000fe20003f84070 */
[----:B------:R-:W-:-:S04]  /*1350*/  IMAD.HI.U32 R7, R6, R13, RZ ;  /* 0x0000000d06077227 */ /* 0x000fc800078e00ff */
[----:B------:R-:W-:Y:S02]  /*1360*/  IMAD.MOV R2, RZ, RZ, -R7 ;  /* 0x000000ffff027224 */ /* 0x000fe400078e0a07 */
[----:B------:R-:W-:-:S04]  /*1370*/  IMAD.HI.U32 R11, R6, R24, RZ ;  /* 0x00000018060b7227 */ /* 0x000fc800078e00ff */
[----:B------:R-:W-:Y:S01]  /*1380*/  IMAD R2, R5, R2, R13 ;  /* 0x0000000205027224 */ /* 0x000fe200078e020d */
[----:B------:R-:W-:Y:S01]  /*1390*/  LOP3.LUT R13, R3, 0x38, RZ, 0xfc, !PT ;  /* 0x00000038030d7812 */ /* 0x000fe200078efcff */
[----:B------:R-:W-:Y:S02]  /*13a0*/  IMAD.MOV R11, RZ, RZ, -R11 ;  /* 0x000000ffff0b7224 */ /* 0x000fe400078e0a0b */
[--C-:B------:R-:W-:Y:S01]  /*13b0*/  @!P4 IMAD.IADD R20, R20, 0x1, -R5.reuse ;  /* 0x000000011414c824 */ /* 0x100fe200078e0a05 */
[----:B------:R-:W-:Y:S01]  /*13c0*/  ISETP.GT.U32.AND P4, PT, R5, R2, PT ;  /* 0x000000020500720c */ /* 0x000fe20003f84070 */
[----:B------:R-:W-:Y:S01]  /*13d0*/  @!P0 IMAD.IADD R18, R18, 0x1, -R5 ;  /* 0x0000000112128824 */ /* 0x000fe200078e0a05 */
[----:B------:R-:W-:Y:S01]  /*13e0*/  ISETP.GE.AND P0, PT, R15, RZ, PT ;  /* 0x000000ff0f00720c */ /* 0x000fe20003f06270 */
[----:B------:R-:W-:Y:S01]  /*13f0*/  IMAD R24, R5, R11, R24 ;  /* 0x0000000b05187224 */ /* 0x000fe200078e0218 */
[----:B------:R-:W-:Y:S01]  /*1400*/  LOP3.LUT R11, R3, 0x34, RZ, 0xfc, !PT ;  /* 0x00000034030b7812 */ /* 0x000fe200078efcff */
[----:B------:R-:W-:Y:S01]  /*1410*/  @!P2 IMAD.MOV R16, RZ, RZ, -R16 ;  /* 0x000000ffff10a224 */ /* 0x000fe200078e0a10 */
[C---:B------:R-:W-:Y:S01]  /*1420*/  ISETP.GT.U32.AND P6, PT, R5.reuse, R18, PT ;  /* 0x000000120500720c */ /* 0x040fe20003fc4070 */
[----:B------:R-:W-:Y:S01]  /*1430*/  IMAD.HI.U32 R7, R6, R26, RZ ;  /* 0x0000001a06077227 */ /* 0x000fe200078e00ff */
[----:B------:R-:W-:-:S02]  /*1440*/  ISETP.GT.U32.AND P2, PT, R5, R24, PT ;  /* 0x000000180500720c */ /* 0x000fc40003f44070 */
[----:B------:R-:W-:Y:S01]  /*1450*/  IABS R28, R11 ;  /* 0x0000000b001c7213 */ /* 0x000fe20000000000 */
[----:B------:R-:W-:Y:S01]  /*1460*/  @!P5 IMAD.MOV R12, RZ, RZ, -R12 ;  /* 0x000000ffff0cd224 */ /* 0x000fe200078e0a0c */
[C---:B------:R-:W-:Y:S01]  /*1470*/  ISETP.GT.U32.AND P5, PT, R5.reuse, R22, PT ;  /* 0x000000160500720c */ /* 0x040fe20003fa4070 */
[----:B------:R-:W-:Y:S01]  /*1480*/  @!P4 IMAD.IADD R2, R2, 0x1, -R5 ;  /* 0x000000010202c824 */ /* 0x000fe200078e0a05 */
[----:B------:R-:W-:Y:S01]  /*1490*/  IABS R30, R13 ;  /* 0x0000000d001e7213 */ /* 0x000fe20000000000 */
[----:B------:R-:W-:Y:S02]  /*14a0*/  IMAD.MOV R7, RZ, RZ, -R7 ;  /* 0x000000ffff077224 */ /* 0x000fe400078e0a07 */
[----:B------:R-:W-:Y:S01]  /*14b0*/  @!P3 IMAD.MOV R14, RZ, RZ, -R14 ;  /* 0x000000ffff0eb224 */ /* 0x000fe200078e0a0e */
[----:B------:R-:W-:Y:S01]  /*14c0*/  ISETP.GT.U32.AND P4, PT, R5, R2, PT ;  /* 0x000000020500720c */ /* 0x000fe20003f84070 */
[--C-:B------:R-:W-:Y:S01]  /*14d0*/  @!P6 IMAD.IADD R18, R18, 0x1, -R5.reuse ;  /* 0x000000011212e824 */ /* 0x100fe200078e0a05 */
[----:B------:R-:W-:Y:S01]  /*14e0*/  ISETP.GE.AND P6, PT, R19, RZ, PT ;  /* 0x000000ff1300720c */ /* 0x000fe20003fc6270 */
[----:B------:R-:W-:Y:S01]  /*14f0*/  IMAD R26, R5, R7, R26 ;  /* 0x00000007051a7224 */ /* 0x000fe200078e021a */
[----:B------:R-:W-:Y:S01]  /*1500*/  ISETP.GE.AND P3, PT, R17, RZ, PT ;  /* 0x000000ff1100720c */ /* 0x000fe20003f66270 */
[----:B------:R-:W-:Y:S01]  /*1510*/  @!P2 IMAD.IADD R24, R24, 0x1, -R5 ;  /* 0x000000011818a824 */ /* 0x000fe200078e0a05 */
[C---:B------:R-:W-:Y:S01]  /*1520*/  LOP3.LUT R17, R3.reuse, 0x3c, RZ, 0xfc, !PT ;  /* 0x0000003c03117812 */ /* 0x040fe200078efcff */
[----:B------:R-:W-:Y:S01]  /*1530*/  IMAD.HI.U32 R7, R6, R28, RZ ;  /* 0x0000001c06077227 */ /* 0x000fe200078e00ff */
[----:B------:R-:W-:-:S02]  /*1540*/  LOP3.LUT R19, R3, 0x40, RZ, 0xfc, !PT ;  /* 0x0000004003137812 */ /* 0x000fc400078efcff */
[----:B------:R-:W-:Y:S01]  /*1550*/  IABS R32, R17 ;  /* 0x0000001100207213 */ /* 0x000fe20000000000 */
[----:B------:R-:W-:Y:S01]  /*1560*/  @!P1 IMAD.MOV R18, RZ, RZ, -R18 ;  /* 0x000000ffff129224 */ /* 0x000fe200078e0a12 */
[----:B------:R-:W-:Y:S01]  /*1570*/  ISETP.GT.U32.AND P1, PT, R5, R24, PT ;  /* 0x000000180500720c */ /* 0x000fe20003f24070 */
[----:B------:R-:W-:Y:S02]  /*1580*/  IMAD.MOV R7, RZ, RZ, -R7 ;  /* 0x000000ffff077224 */ /* 0x000fe400078e0a07 */
[----:B------:R-:W-:Y:S01]  /*1590*/  @!P5 IMAD.IADD R22, R22, 0x1, -R5 ;  /* 0x000000011616d824 */ /* 0x000fe200078e0a05 */
[----:B------:R-:W-:Y:S01]  /*15a0*/  ISETP.GE.AND P5, PT, R21, RZ, PT ;  /* 0x000000ff1500720c */ /* 0x000fe20003fa6270 */
[----:B------:R-:W-:Y:S01]  /*15b0*/  IMAD R28, R5, R7, R28 ;  /* 0x00000007051c7224 */ /* 0x000fe200078e021c */
[----:B------:R-:W-:Y:S01]  /*15c0*/  LOP3.LUT R21, R3, 0x44, RZ, 0xfc, !PT ;  /* 0x0000004403157812 */ /* 0x000fe200078efcff */
[----:B------:R-:W-:Y:S01]  /*15d0*/  IMAD.HI.U32 R7, R6, R30, RZ ;  /* 0x0000001e06077227 */ /* 0x000fe200078e00ff */
[----:B------:R-:W-:-:S02]  /*15e0*/  ISETP.GT.U32.AND P2, PT, R5, R22, PT ;  /* 0x000000160500720c */ /* 0x000fc40003f44070 */
[----:B------:R-:W-:Y:S01]  /*15f0*/  IABS R15, R21 ;  /* 0x00000015000f7213 */ /* 0x000fe20000000000 */
[----:B------:R-:W-:Y:S01]  /*1600*/  @!P4 IMAD.IADD R2, R2, 0x1, -R5 ;  /* 0x000000010202c824 */ /* 0x000fe200078e0a05 */
[C---:B------:R-:W-:Y:S01]  /*1610*/  ISETP.GT.U32.AND P4, PT, R5.reuse, R28, PT ;  /* 0x0000001c0500720c */ /* 0x040fe20003f84070 */
[----:B------:R-:W-:Y:S02]  /*1620*/  IMAD.MOV R7, RZ, RZ, -R7 ;  /* 0x000000ffff077224 */ /* 0x000fe400078e0a07 */
[----:B------:R-:W-:Y:S01]  /*1630*/  @!P0 IMAD.MOV R20, RZ, RZ, -R20 ;  /* 0x000000ffff148224 */ /* 0x000fe200078e0a14 */
[----:B------:R-:W-:Y:S01]  /*1640*/  ISETP.GT.U32.AND P0, PT, R5, R26, PT ;  /* 0x0000001a0500720c */ /* 0x000fe20003f04070 */
[----:B------:R-:W-:Y:S01]  /*1650*/  @!P1 IMAD.IADD R24, R24, 0x1, -R5 ;  /* 0x0000000118189824 */ /* 0x000fe200078e0a05 */
[----:B------:R-:W-:Y:S01]  /*1660*/  ISETP.GE.AND P1, PT, R11, RZ, PT ;  /* 0x000000ff0b00720c */ /* 0x000fe20003f26270 */
[----:B------:R-:W-:Y:S01]  /*1670*/  IMAD R30, R5, R7, R30 ;  /* 0x00000007051e7224 */ /* 0x000fe200078e021e */
[----:B------:R-:W-:Y:S01]  /*1680*/  IABS R7, R19 ;  /* 0x0000001300077213 */ /* 0x000fe20000000000 */
[----:B------:R-:W-:-:S02]  /*1690*/  @!P6 IMAD.MOV R24, RZ, RZ, -R24 ;  /* 0x000000ffff18e224 */ /* 0x000fc400078e0a18 */
[--C-:B------:R-:W-:Y:S01]  /*16a0*/  @!P2 IMAD.IADD R22, R22, 0x1, -R5.reuse ;  /* 0x000000011616a824 */ /* 0x100fe200078e0a05 */
[----:B------:R-:W-:Y:S01]  /*16b0*/  ISETP.GT.U32.AND P6, PT, R5, R30, PT ;  /* 0x0000001e0500720c */ /* 0x000fe20003fc4070 */
[----:B------:R-:W-:Y:S01]  /*16c0*/  @!P4 IMAD.IADD R28, R28, 0x1, -R5 ;  /* 0x000000011c1cc824 */ /* 0x000fe200078e0a05 */
[----:B------:R-:W-:Y:S01]  /*16d0*/  ISETP.GE.AND P2, PT, R23, RZ, PT ;  /* 0x000000ff1700720c */ /* 0x000fe20003f46270 */
[----:B------:R-:W-:Y:S01]  /*16e0*/  IMAD.HI.U32 R11, R6, R32, RZ ;  /* 0x00000020060b7227 */ /* 0x000fe200078e00ff */
[----:B------:R-:W-:-:S03]  /*16f0*/  LOP3.LUT R23, R3, 0x4c, RZ, 0xfc, !PT ;  /* 0x0000004c03177812 */ /* 0x000fc600078efcff */
[----:B------:R-:W-:Y:S01]  /*1700*/  @!P0 IMAD.IADD R26, R26, 0x1, -R5 ;  /* 0x000000011a1a8824 */ /* 0x000fe200078e0a05 */
[----:B------:R-:W-:Y:S01]  /*1710*/  ISETP.GE.AND P0, PT, R13, RZ, PT ;  /* 0x000000ff0d00720c */ /* 0x000fe20003f06270 */
[----:B------:R-:W-:Y:S01]  /*1720*/  @!P3 IMAD.MOV R22, RZ, RZ, -R22 ;  /* 0x000000ffff16b224 */ /* 0x000fe200078e0a16 */
[C---:B------:R-:W-:Y:S01]  /*1730*/  ISETP.GT.U32.AND P3, PT, R5.reuse, R28, PT ;  /* 0x0000001c0500720c */ /* 0x040fe20003f64070 */
[----:B------:R-:W-:Y:S01]  /*1740*/  IMAD.MOV R11, RZ, RZ, -R11 ;  /* 0x000000ffff0b7224 */ /* 0x000fe200078e0a0b */
[C---:B------:R-:W-:Y:S01]  /*1750*/  ISETP.GT.U32.AND P4, PT, R5.reuse, R26, PT ;  /* 0x0000001a0500720c */ /* 0x040fe20003f84070 */
[----:B------:R-:W-:Y:S01]  /*1760*/  @!P6 IMAD.IADD R30, R30, 0x1, -R5 ;  /* 0x000000011e1ee824 */ /* 0x000fe200078e0a05 */
[----:B------:R-:W-:Y:S01]  /*1770*/  IABS R38, R23 ;  /* 0x0000001700267213 */ /* 0x000fe20000000000 */
[C---:B------:R-:W-:Y:S02]  /*1780*/  IMAD R32, R5.reuse, R11, R32 ;  /* 0x0000000b05207224 */ /* 0x040fe400078e0220 */
[----:B------:R-:W-:Y:S01]  /*1790*/  IMAD.MOV.U32 R11, RZ, RZ, R7 ;  /* 0x000000ffff0b7224 */ /* 0x000fe200078e0007 */
[----:B------:R-:W-:Y:S01]  /*17a0*/  ISETP.GT.U32.AND P6, PT, R5, R30, PT ;  /* 0x0000001e0500720c */ /* 0x000fe20003fc4070 */
[----:B------:R-:W-:-:S02]  /*17b0*/  IMAD.MOV.U32 R13, RZ, RZ, R2 ;  /* 0x000000ffff0d7224 */ /* 0x000fc400078e0002 */
[----:B------:R-:W-:-:S04]  /*17c0*/  IMAD.HI.U32 R7, R6, R11, RZ ;  /* 0x0000000b06077227 */ /* 0x000fc800078e00ff */
[----:B------:R-:W-:-:S04]  /*17d0*/  IMAD.HI.U32 R2, R6, R15, RZ ;  /* 0x0000000f06027227 */ /* 0x000fc800078e00ff */
[----:B------:R-:W-:Y:S02]  /*17e0*/  IMAD.MOV R34, RZ, RZ, -R7 ;  /* 0x000000ffff227224 */ /* 0x000fe400078e0a07 */
[--C-:B------:R-:W-:Y:S01]  /*17f0*/  @!P3 IMAD.IADD R28, R28, 0x1, -R5.reuse ;  /* 0x000000011c1cb824 */ /* 0x100fe200078e0a05 */
[----:B------:R-:W-:Y:S01]  /*1800*/  ISETP.GE.AND P3, PT, R19, RZ, PT ;  /* 0x000000ff1300720c */ /* 0x000fe20003f66270 */
[----:B------:R-:W-:Y:S01]  /*1810*/  IMAD.MOV R36, RZ, RZ, -R2 ;  /* 0x000000ffff247224 */ /* 0x000fe200078e0a02 */
[----:B------:R-:W-:Y:S01]  /*1820*/  LOP3.LUT R19, R3, 0x48, RZ, 0xfc, !PT ;  /* 0x0000004803137812 */ /* 0x000fe200078efcff */
[----:B------:R-:W-:Y:S01]  /*1830*/  @!P4 IMAD.IADD R26, R26, 0x1, -R5 ;  /* 0x000000011a1ac824 */ /* 0x000fe200078e0a05 */
[C---:B------:R-:W-:Y:S01]  /*1840*/  ISETP.GT.U32.AND P4, PT, R5.reuse, R32, PT ;  /* 0x000000200500720c */ /* 0x040fe20003f84070 */
[C---:B------:R-:W-:Y:S02]  /*1850*/  IMAD R2, R5.reuse, R34, R11 ;  /* 0x0000002205027224 */ /* 0x040fe400078e020b */
[C---:B------:R-:W-:Y:S01]  /*1860*/  IMAD R34, R5.reuse, R36, R15 ;  /* 0x0000002405227224 */ /* 0x040fe200078e020f */
[----:B------:R-:W-:Y:S01]  /*1870*/  IABS R36, R19 ;  /* 0x0000001300247213 */ /* 0x000fe20000000000 */
[----:B------:R-:W-:Y:S01]  /*1880*/  @!P6 IMAD.IADD R30, R30, 0x1, -R5 ;  /* 0x000000011e1ee824 */ /* 0x000fe200078e0a05 */
[----:B------:R-:W-:Y:S01]  /*1890*/  ISETP.GT.U32.AND P6, PT, R5, R2, PT ;  /* 0x000000020500720c */ /* 0x000fe20003fc4070 */
[----:B------:R-:W-:Y:S01]  /*18a0*/  @!P5 IMAD.MOV R13, RZ, RZ, -R13 ;  /* 0x000000ffff0dd224 */ /* 0x000fe200078e0a0d */
[----:B------:R-:W-:Y:S01]  /*18b0*/  ISETP.GE.AND P5, PT, R17, RZ, PT ;  /* 0x000000ff1100720c */ /* 0x000fe20003fa6270 */
[----:B------:R-:W-:-:S04]  /*18c0*/  IMAD.HI.U32 R7, R6, R36, RZ ;  /* 0x0000002406077227 */ /* 0x000fc800078e00ff */
[----:B------:R-:W-:Y:S02]  /*18d0*/  IMAD.MOV R17, RZ, RZ, -R7 ;  /* 0x000000ffff117224 */ /* 0x000fe400078e0a07 */
[--C-:B------:R-:W-:Y:S02]  /*18e0*/  @!P4 IMAD.IADD R32, R32, 0x1, -R5.reuse ;  /* 0x000000012020c824 */ /* 0x100fe400078e0a05 */
[C---:B------:R-:W-:Y:S01]  /*18f0*/  IMAD R36, R5.reuse, R17, R36 ;  /* 0x0000001105247224 */ /* 0x040fe200078e0224 */
[----:B------:R-:W-:Y:S01]  /*1900*/  IABS R17, R33 ;  /* 0x0000002100117213 */ /* 0x000fe20000000000 */
[----:B------:R-:W-:Y:S01]  /*1910*/  @!P6 IMAD.IADD R2, R2, 0x1, -R5 ;  /* 0x000000010202e824 */ /* 0x000fe200078e0a05 */
[C---:B------:R-:W-:Y:S01]  /*1920*/  ISETP.GT.U32.AND P4, PT, R5.reuse, R32, PT ;  /* 0x000000200500720c */ /* 0x040fe20003f84070 */
[----:B------:R-:W-:Y:S01]  /*1930*/  IMAD.HI.U32 R15, R6, R42, RZ ;  /* 0x0000002a060f7227 */ /* 0x000fe200078e00ff */
[----:B------:R-:W-:-:S03]  /*1940*/  ISETP.GT.U32.AND P6, PT, R5, R36, PT ;  /* 0x000000240500720c */ /* 0x000fc60003fc4070 */
[----:B------:R-:W-:Y:S02]  /*1950*/  IMAD.MOV R15, RZ, RZ, -R15 ;  /* 0x000000ffff0f7224 */ /* 0x000fe400078e0a0f */
[----:B------:R-:W-:-:S04]  /*1960*/  IMAD.HI.U32 R11, R6, R38, RZ ;  /* 0x00000026060b7227 */ /* 0x000fc800078e00ff */
[C---:B------:R-:W-:Y:S02]  /*1970*/  IMAD R42, R5.reuse, R15, R42 ;  /* 0x0000000f052a7224 */ /* 0x040fe400078e022a */
[--C-:B------:R-:W-:Y:S01]  /*1980*/  @!P4 IMAD.IADD R32, R32, 0x1, -R5.reuse ;  /* 0x000000012020c824 */ /* 0x100fe200078e0a05 */
[C---:B------:R-:W-:Y:S01]  /*1990*/  ISETP.GT.U32.AND P4, PT, R5.reuse, R34, PT ;  /* 0x000000220500720c */ /* 0x040fe20003f84070 */
[----:B------:R-:W-:Y:S01]  /*19a0*/  @!P6 IMAD.IADD R36, R36, 0x1, -R5 ;  /* 0x000000012424e824 */ /* 0x000fe200078e0a05 */
[----:B------:R-:W-:Y:S01]  /*19b0*/  ISETP.GT.U32.AND P6, PT, R5, R42, PT ;  /* 0x0000002a0500720c */ /* 0x000fe20003fc4070 */
[----:B------:R-:W-:Y:S02]  /*19c0*/  IMAD.MOV R11, RZ, RZ, -R11 ;  /* 0x000000ffff0b7224 */ /* 0x000fe400078e0a0b */
[----:B------:R-:W-:-:S04]  /*19d0*/  IMAD.HI.U32 R7, R6, R44, RZ ;  /* 0x0000002c06077227 */ /* 0x000fc800078e00ff */
[C---:B------:R-:W-:Y:S02]  /*19e0*/  IMAD R38, R5.reuse, R11, R38 ;  /* 0x0000000b05267224 */ /* 0x040fe400078e0226 */
[----:B------:R-:W-:Y:S02]  /*19f0*/  IMAD.MOV R11, RZ, RZ, -R7 ;  /* 0x000000ffff0b7224 */ /* 0x000fe400078e0a07 */
[----:B------:R-:W-:Y:S01]  /*1a00*/  @!P4 IMAD.IADD R34, R34, 0x1, -R5 ;  /* 0x000000012222c824 */ /* 0x000fe200078e0a05 */
[----:B------:R-:W-:Y:S01]  /*1a10*/  ISETP.GT.U32.AND P4, PT, R5, R38, PT ;  /* 0x000000260500720c */ /* 0x000fe20003f84070 */
[----:B------:R-:W-:-:S04]  /*1a20*/  IMAD.HI.U32 R7, R6, R46, RZ ;  /* 0x0000002e06077227 */ /* 0x000fc800078e00ff */
[----:B------:R-:W-:Y:S02]  /*1a30*/  @!P6 IMAD.IADD R42, R42, 0x1, -R5 ;  /* 0x000000012a2ae824 */ /* 0x000fe400078e0a05 */
[----:B------:R-:W-:Y:S02]  /*1a40*/  IMAD.MOV R7, RZ, RZ, -R7 ;  /* 0x000000ffff077224 */ /* 0x000fe400078e0a07 */
[C---:B------:R-:W-:Y:S01]  /*1a50*/  IMAD R44, R5.reuse, R11, R44 ;  /* 0x0000000b052c7224 */ /* 0x040fe200078e022c */
[----:B------:R-:W-:Y:S01]  /*1a60*/  ISETP.GT.U32.AND P6, PT, R5, R42, PT ;  /* 0x0000002a0500720c */ /* 0x000fe20003fc4070 */
[----:B------:R-:W-:-:S04]  /*1a70*/  IMAD.HI.U32 R11, R6, R17, RZ ;  /* 0x00000011060b7227 */ /* 0x000fc800078e00ff */
[C---:B------:R-:W-:Y:S02]  /*1a80*/  IMAD R46, R5.reuse, R7, R46 ;  /* 0x00000007052e7224 */ /* 0x040fe400078e022e */
[----:B------:R-:W-:Y:S02]  /*1a90*/  IMAD.MOV.U32 R7, RZ, RZ, R28 ;  /* 0x000000ffff077224 */ /* 0x000fe400078e001c */
[----:B------:R-:W-:Y:S02]  /*1aa0*/  IMAD.MOV R28, RZ, RZ, -R11 ;  /* 0x000000ffff1c7224 */ /* 0x000fe400078e0a0b */
[----:B------:R-:W-:Y:S01]  /*1ab0*/  @!P4 IMAD.IADD R38, R38, 0x1, -R5 ;  /* 0x000000012626c824 */ /* 0x000fe200078e0a05 */
[C---:B------:R-:W-:Y:S01]  /*1ac0*/  ISETP.GT.U32.AND P4, PT, R5.reuse, R34, PT ;  /* 0x000000220500720c */ /* 0x040fe20003f84070 */
[C---:B------:R-:W-:Y:S02]  /*1ad0*/  IMAD R28, R5.reuse, R28, R17 ;  /* 0x0000001c051c7224 */ /* 0x040fe400078e0211 */
[----:B------:R-:W-:Y:S01]  /*1ae0*/  @!P2 IMAD.MOV R26, RZ, RZ, -R26 ;  /* 0x000000ffff1aa224 */ /* 0x000fe200078e0a1a */
[C---:B------:R-:W-:Y:S01]  /*1af0*/  ISETP.GT.U32.AND P2, PT, R5.reuse, R2, PT ;  /* 0x000000020500720c */ /* 0x040fe20003f44070 */
[----:B------:R-:W-:Y:S01]  /*1b00*/  @!P6 IMAD.IADD R42, R42, 0x1, -R5 ;  /* 0x000000012a2ae824 */ /* 0x000fe200078e0a05 */
[----:B------:R-:W-:Y:S01]  /*1b10*/  ISETP.GT.U32.AND P6, PT, R5, R28, PT ;  /* 0x0000001c0500720c */ /* 0x000fe20003fc4070 */
[----:B------:R-:W-:-:S04]  /*1b20*/  IMAD.HI.U32 R11, R6, R48, RZ ;  /* 0x00000030060b7227 */ /* 0x000fc800078e00ff */
[----:B------:R-:W-:Y:S02]  /*1b30*/  IMAD.MOV R11, RZ, RZ, -R11 ;  /* 0x000000ffff0b7224 */ /* 0x000fe400078e0a0b */
[----:B------:R-:W-:Y:S01]  /*1b40*/  @!P1 IMAD.MOV R7, RZ, RZ, -R7 ;  /* 0x000000ffff079224 */ /* 0x000fe200078e0a07 */
[C---:B------:R-:W-:Y:S01]  /*1b50*/  ISETP.GT.U32.AND P1, PT, R5.reuse, R36, PT ;  /* 0x000000240500720c */ /* 0x040fe20003f24070 */
[--C-:B------:R-:W-:Y:S01]  /*1b60*/  @!P4 IMAD.IADD R34, R34, 0x1, -R5.reuse ;  /* 0x000000012222c824 */ /* 0x100fe200078e0a05 */
[C---:B------:R-:W-:Y:S01]  /*1b70*/  ISETP.GT.U32.AND P4, PT, R5.reuse, R46, PT ;  /* 0x0000002e0500720c */ /* 0x040fe20003f84070 */
[C---:B------:R-:W-:Y:S02]  /*1b80*/  IMAD R48, R5.reuse, R11, R48 ;  /* 0x0000000b05307224 */ /* 0x040fe400078e0230 */
[--C-:B------:R-:W-:Y:S01]  /*1b90*/  @!P2 IMAD.IADD R2, R2, 0x1, -R5.reuse ;  /* 0x000000010202a824 */ /* 0x100fe200078e0a05 */
[C---:B------:R-:W-:Y:S01]  /*1ba0*/  ISETP.GT.U32.AND P2, PT, R5.reuse, R44, PT ;  /* 0x0000002c0500720c */ /* 0x040fe20003f44070 */
[----:B------:R-:W-:Y:S01]  /*1bb0*/  @!P6 IMAD.IADD R28, R28, 0x1, -R5 ;  /* 0x000000011c1ce824 */ /* 0x000fe200078e0a05 */
[----:B------:R-:W-:Y:S01]  /*1bc0*/  ISETP.GT.U32.AND P6, PT, R5, R48, PT ;  /* 0x000000300500720c */ /* 0x000fe20003fc4070 */
[----:B------:R-:W-:-:S04]  /*1bd0*/  IMAD.HI.U32 R15, R6, R50, RZ ;  /* 0x00000032060f7227 */ /* 0x000fc800078e00ff */
[----:B------:R-:W-:Y:S01]  /*1be0*/  @!P0 IMAD.MOV R30, RZ, RZ, -R30 ;  /* 0x000000ffff1e8224 */ /* 0x000fe200078e0a1e */
[----:B------:R-:W-:Y:S01]  /*1bf0*/  ISETP.GT.U32.AND P0, PT, R5, R38, PT ;  /* 0x000000260500720c */ /* 0x000fe20003f04070 */
[----:B------:R-:W-:Y:S02]  /*1c00*/  IMAD.MOV R15, RZ, RZ, -R15 ;  /* 0x000000ffff0f7224 */ /* 0x000fe400078e0a0f */
[--C-:B------:R-:W-:Y:S01]  /*1c10*/  @!P1 IMAD.IADD R36, R36, 0x1, -R5.reuse ;  /* 0x0000000124249824 */ /* 0x100fe200078e0a05 */
[----:B------:R-:W-:Y:S01]  /*1c20*/  ISETP.GE.AND P1, PT, R21, RZ, PT ;  /* 0x000000ff1500720c */ /* 0x000fe20003f26270 */
[--C-:B------:R-:W-:Y:S01]  /*1c30*/  @!P4 IMAD.IADD R46, R46, 0x1, -R5.reuse ;  /* 0x000000012e2ec824 */ /* 0x100fe200078e0a05 */
[----:B------:R-:W-:Y:S01]  /*1c40*/  ISETP.GE.AND P4, PT, R25, RZ, PT ;  /* 0x000000ff1900720c */ /* 0x000fe20003f86270 */
[----:B------:R-:W-:Y:S01]  /*1c50*/  IMAD R50, R5, R15, R50 ;  /* 0x0000000f05327224 */ /* 0x000fe200078e0232 */
[C---:B------:R-:W-:Y:S01]  /*1c60*/  LOP3.LUT R21, R3.reuse, 0x68, RZ, 0xfc, !PT ;  /* 0x0000006803157812 */ /* 0x040fe200078efcff */
[--C-:B------:R-:W-:Y:S01]  /*1c70*/  @!P2 IMAD.IADD R44, R44, 0x1, -R5.reuse ;  /* 0x000000012c2ca824 */ /* 0x100fe200078e0a05 */
[----:B------:R-:W-:Y:S01]  /*1c80*/  LOP3.LUT R25, R3, 0x70, RZ, 0xfc, !PT ;  /* 0x0000007003197812 */ /* 0x000fe200078efcff */
[--C-:B------:R-:W-:Y:S01]  /*1c90*/  @!P6 IMAD.IADD R48, R48, 0x1, -R5.reuse ;  /* 0x000000013030e824 */ /* 0x100fe200078e0a05 */
[----:B------:R-:W-:Y:S01]  /*1ca0*/  IABS R52, R21 ;  /* 0x0000001500347213 */ /* 0x000fe20000000000 */
[----:B------:R-:W-:Y:S01]  /*1cb0*/  @!P0 IMAD.IADD R38, R38, 0x1, -R5 ;  /* 0x0000000126268824 */ /* 0x000fe200078e0a05 */
[----:B------:R-:W-:Y:S01]  /*1cc0*/  IABS R56, R25 ;  /* 0x0000001900387213 */ /* 0x000fe20000000000 */
[----:B------:R-:W-:Y:S01]  /*1cd0*/  @!P5 IMAD.MOV R32, RZ, RZ, -R32 ;  /* 0x000000ffff20d224 */ /* 0x000fe200078e0a20 */
[----:B------:R-:W-:Y:S01]  /*1ce0*/  ISETP.GT.U32.AND P6, PT, R5, R50, PT ;  /* 0x000000320500720c */ /* 0x000fe20003fc4070 */
[----:B------:R-:W-:Y:S01]  /*1cf0*/  IMAD.HI.U32 R17, R6, R58, RZ ;  /* 0x0000003a06117227 */ /* 0x000fe200078e00ff */
[----:B------:R-:W-:-:S02]  /*1d00*/  ISETP.GE.AND P0, PT, R19, RZ, PT ;  /* 0x000000ff1300720c */ /* 0x000fc40003f06270 */
[----:B------:R-:W-:Y:S01]  /*1d10*/  ISETP.GE.AND P2, PT, R23, RZ, PT ;  /* 0x000000ff1700720c */ /* 0x000fe20003f46270 */
[C---:B------:R-:W-:Y:S01]  /*1d20*/  IMAD.HI.U32 R15, R6.reuse, R56, RZ ;  /* 0x00000038060f7227 */ /* 0x040fe200078e00ff */
[C---:B------:R-:W-:Y:S02]  /*1d30*/  LOP3.LUT R23, R3.reuse, 0x6c, RZ, 0xfc, !PT ;  /* 0x0000006c03177812 */ /* 0x040fe400078efcff */
[----:B------:R-:W-:Y:S01]  /*1d40*/  LOP3.LUT R19, R3, 0x78, RZ, 0xfc, !PT ;  /* 0x0000007803137812 */ /* 0x000fe200078efcff */
[----:B------:R-:W-:Y:S01]  /*1d50*/  IMAD.HI.U32 R3, R6, R52, RZ ;  /* 0x0000003406037227 */ /* 0x000fe200078e00ff */
[----:B------:R-:W-:Y:S02]  /*1d60*/  ISETP.GT.U32.AND P5, PT, R5, R44, PT ;  /* 0x0000002c0500720c */ /* 0x000fe40003fa4070 */
[----:B------:R-:W-:Y:S01]  /*1d70*/  IABS R54, R23 ;  /* 0x0000001700367213 */ /* 0x000fe20000000000 */
[----:B------:R-:W-:Y:S01]  /*1d80*/  IMAD.MOV R3, RZ, RZ, -R3 ;  /* 0x000000ffff037224 */ /* 0x000fe200078e0a03 */
[----:B------:R-:W-:Y:S01]  /*1d90*/  IABS R60, R19 ;  /* 0x00000013003c7213 */ /* 0x000fe20000000000 */
[----:B------:R-:W-:-:S02]  /*1da0*/  IMAD.MOV R15, RZ, RZ, -R15 ;  /* 0x000000ffff0f7224 */ /* 0x000fc400078e0a0f */
[C---:B------:R-:W-:Y:S02]  /*1db0*/  IMAD R52, R5.reuse, R3, R52 ;  /* 0x0000000305347224 */ /* 0x040fe400078e0234 */
[C---:B------:R-:W-:Y:S02]  /*1dc0*/  IMAD R56, R5.reuse, R15, R56 ;  /* 0x0000000f05387224 */ /* 0x040fe400078e0238 */
[----:B------:R-:W-:Y:S01]  /*1dd0*/  @!P6 IMAD.IADD R50, R50, 0x1, -R5 ;  /* 0x000000013232e824 */ /* 0x000fe200078e0a05 */
[----:B------:R-:W-:Y:S01]  /*1de0*/  ISETP.GT.U32.AND P6, PT, R5, R46, PT ;  /* 0x0000002e0500720c */ /* 0x000fe20003fc4070 */
[----:B------:R-:W-:-:S04]  /*1df0*/  IMAD.HI.U32 R11, R6, R54, RZ ;  /* 0x00000036060b7227 */ /* 0x000fc800078e00ff */
[----:B------:R-:W-:Y:S01]  /*1e00*/  @!P1 IMAD.MOV R34, RZ, RZ, -R34 ;  /* 0x000000ffff229224 */ /* 0x000fe200078e0a22 */
[C---:B------:R-:W-:Y:S01]  /*1e10*/  ISETP.GT.U32.AND P1, PT, R5.reuse, R50, PT ;  /* 0x000000320500720c */ /* 0x040fe20003f24070 */
[----:B------:R-:W-:Y:S01]  /*1e20*/  @!P0 IMAD.MOV R36, RZ, RZ, -R36 ;  /* 0x000000ffff248224 */ /* 0x000fe200078e0a24 */
[C---:B------:R-:W-:Y:S01]  /*1e30*/  ISETP.GT.U32.AND P0, PT, R5.reuse, R48, PT ;  /* 0x000000300500720c */ /* 0x040fe20003f04070 */
[----:B------:R-:W-:Y:S01]  /*1e40*/  @!P2 IMAD.MOV R38, RZ, RZ, -R38 ;  /* 0x000000ffff26a224 */ /* 0x000fe200078e0a26 */
[C---:B------:R-:W-:Y:S01]  /*1e50*/  ISETP.GT.U32.AND P2, PT, R5.reuse, R52, PT ;  /* 0x000000340500720c */ /* 0x040fe20003f44070 */
[----:B------:R-:W-:Y:S01]  /*1e60*/  @!P5 IMAD.IADD R44, R44, 0x1, -R5 ;  /* 0x000000012c2cd824 */ /* 0x000fe200078e0a05 */
[----:B------:R-:W-:Y:S01]  /*1e70*/  ISETP.GT.U32.AND P5, PT, R5, R56, PT ;  /* 0x000000380500720c */ /* 0x000fe20003fa4070 */
[----:B------:R-:W-:-:S04]  /*1e80*/  IMAD.HI.U32 R6, R6, R60, RZ ;  /* 0x0000003c06067227 */ /* 0x000fc800078e00ff */
[----:B------:R-:W-:Y:S02]  /*1e90*/  IMAD.MOV R11, RZ, RZ, -R11 ;  /* 0x000000ffff0b7224 */ /* 0x000fe400078e0a0b */
[----:B------:R-:W-:Y:S02]  /*1ea0*/  IMAD.MOV R17, RZ, RZ, -R17 ;  /* 0x000000ffff117224 */ /* 0x000fe400078e0a11 */
[----:B------:R-:W-:Y:S02]  /*1eb0*/  IMAD.MOV R6, RZ, RZ, -R6 ;  /* 0x000000ffff067224 */ /* 0x000fe400078e0a06 */
[C---:B------:R-:W-:Y:S02]  /*1ec0*/  IMAD R54, R5.reuse, R11, R54 ;  /* 0x0000000b05367224 */ /* 0x040fe400078e0236 */
[C---:B------:R-:W-:Y:S02]  /*1ed0*/  IMAD R58, R5.reuse, R17, R58 ;  /* 0x00000011053a7224 */ /* 0x040fe400078e023a */
[----:B------:R-:W-:-:S02]  /*1ee0*/  IMAD R60, R5, R6, R60 ;  /* 0x00000006053c7224 */ /* 0x000fc400078e023c */
[----:B------:R-:W-:Y:S01]  /*1ef0*/  @!P4 IMAD.MOV R42, RZ, RZ, -R42 ;  /* 0x000000ffff2ac224 */ /* 0x000fe200078e0a2a */
[C---:B------:R-:W-:Y:S01]  /*1f00*/  ISETP.GT.U32.AND P4, PT, R5.reuse, R54, PT ;  /* 0x000000360500720c */ /* 0x040fe20003f84070 */
[--C-:B------:R-:W-:Y:S01]  /*1f10*/  @!P6 IMAD.IADD R46, R46, 0x1, -R5.reuse ;  /* 0x000000012e2ee824 */ /* 0x100fe200078e0a05 */
[----:B------:R-:W-:Y:S01]  /*1f20*/  ISETP.GT.U32.AND P6, PT, R5, R58, PT ;  /* 0x0000003a0500720c */ /* 0x000fe20003fc4070 */
[----:B------:R-:W-:Y:S02]  /*1f30*/  IMAD.MOV.U32 R17, RZ, RZ, R2 ;  /* 0x000000ffff117224 */ /* 0x000fe400078e0002 */
[--C-:B------:R-:W-:Y:S01]  /*1f40*/  @!P0 IMAD.IADD R48, R48, 0x1, -R5.reuse ;  /* 0x0000000130308824 */ /* 0x100fe200078e0a05 */
[----:B------:R-:W-:Y:S01]  /*1f50*/  ISETP.GE.AND P0, PT, R27, RZ, PT ;  /* 0x000000ff1b00720c */ /* 0x000fe20003f06270 */
[--C-:B------:R-:W-:Y:S01]  /*1f60*/  @!P1 IMAD.IADD R50, R50, 0x1, -R5.reuse ;  /* 0x0000000132329824 */ /* 0x100fe200078e0a05 */
[----:B------:R-:W-:Y:S01]  /*1f70*/  ISETP.GT.U32.AND P1, PT, R5, R60, PT ;  /* 0x0000003c0500720c */ /* 0x000fe20003f24070 */
[--C-:B------:R-:W-:Y:S01]  /*1f80*/  @!P2 IMAD.IADD R52, R52, 0x1, -R5.reuse ;  /* 0x000000013434a824 */ /* 0x100fe200078e0a05 */
[----:B------:R-:W-:Y:S01]  /*1f90*/  ISETP.GE.AND P2, PT, R31, RZ, PT ;  /* 0x000000ff1f00720c */ /* 0x000fe20003f46270 */
[----:B------:R-:W-:Y:S01]  /*1fa0*/  @!P5 IMAD.IADD R56, R56, 0x1, -R5 ;  /* 0x000000013838d824 */ /* 0x000fe200078e0a05 */
[----:B------:R-:W-:Y:S01]  /*1fb0*/  ISETP.GE.AND P5, PT, R37, RZ, PT ;  /* 0x000000ff2500720c */ /* 0x000fe20003fa6270 */
[----:B------:R-:W-:Y:S01]  /*1fc0*/  @!P3 IMAD.MOV R17, RZ, RZ, -R17 ;  /* 0x000000ffff11b224 */ /* 0x000fe200078e0a11 */
[----:B------:R-:W-:Y:S01]  /*1fd0*/  ISETP.GT.U32.AND P3, PT, R5, R28, PT ;  /* 0x0000001c0500720c */ /* 0x000fe20003f64070 */
[--C-:B------:R-:W-:Y:S01]  /*1fe0*/  @!P4 IMAD.IADD R54, R54, 0x1, -R5.reuse ;  /* 0x000000013636c824 */ /* 0x100fe200078e0a05 */
[----:B------:R-:W-:Y:S01]  /*1ff0*/  ISETP.GE.AND P4, PT, R33, RZ, PT ;  /* 0x000000ff2100720c */ /* 0x000fe20003f86270 */
[--C-:B------:R-:W-:Y:S01]  /*2000*/  @!P6 IMAD.IADD R58, R58, 0x1, -R5.reuse ;  /* 0x000000013a3ae824 */ /* 0x100fe200078e0a05 */
[----:B------:R-:W-:Y:S01]  /*2010*/  ISETP.GE.AND P6, PT, R43, RZ, PT ;  /* 0x000000ff2b00720c */ /* 0x000fe20003fc6270 */
[----:B------:R-:W-:Y:S01]  /*2020*/  @!P0 IMAD.MOV R44, RZ, RZ, -R44 ;  /* 0x000000ffff2c8224 */ /* 0x000fe200078e0a2c */
[C---:B------:R-:W-:Y:S01]  /*2030*/  ISETP.GT.U32.AND P0, PT, R5.reuse, R52, PT ;  /* 0x000000340500720c */ /* 0x040fe20003f04070 */
[--C-:B------:R-:W-:Y:S01]  /*2040*/  @!P1 IMAD.IADD R60, R60, 0x1, -R5.reuse ;  /* 0x000000013c3c9824 */ /* 0x100fe200078e0a05 */
[C---:B------:R-:W-:Y:S01]  /*2050*/  ISETP.GT.U32.AND P1, PT, R5.reuse, R54, PT ;  /* 0x000000360500720c */ /* 0x040fe20003f24070 */
[----:B------:R-:W-:Y:S01]  /*2060*/  @!P2 IMAD.MOV R46, RZ, RZ, -R46 ;  /* 0x000000ffff2ea224 */ /* 0x000fe200078e0a2e */
[C---:B------:R-:W-:Y:S01]  /*2070*/  ISETP.GT.U32.AND P2, PT, R5.reuse, R56, PT ;  /* 0x000000380500720c */ /* 0x040fe20003f44070 */
[----:B------:R-:W-:Y:S01]  /*2080*/  @!P5 IMAD.MOV R48, RZ, RZ, -R48 ;  /* 0x000000ffff30d224 */ /* 0x000fe200078e0a30 */
[----:B------:R-:W-:Y:S01]  /*2090*/  ISETP.GT.U32.AND P5, PT, R5, R58, PT ;  /* 0x0000003a0500720c */ /* 0x000fe20003fa4070 */
[----:B------:R-:W-:Y:S01]  /*20a0*/  @!P3 IMAD.IADD R28, R28, 0x1, -R5 ;  /* 0x000000011c1cb824 */ /* 0x000fe200078e0a05 */
[----:B------:R-:W0:Y:S01]  /*20b0*/  LDC.64 R2, c[0x0][0x3a0] ;  /* 0x0000e800ff027b82 */ /* 0x000e220000000a00 */
[----:B------:R-:W-:Y:S01]  /*20c0*/  IMAD.SHL.U32 R6, R104, 0x200000, RZ ;  /* 0x0020000068067824 */ /* 0x000fe200078e00ff */
[----:B------:R-:W-:Y:S01]  /*20d0*/  ISETP.NE.U32.AND P3, PT, R9, RZ, PT ;  /* 0x000000ff0900720c */ /* 0x000fe20003f65070 */
[----:B------:R-:W-:-:S02]  /*20e0*/  IMAD.MOV.U32 R11, RZ, RZ, R28 ;  /* 0x000000ffff0b7224 */ /* 0x000fc400078e001c */
[----:B------:R-:W-:Y:S01]  /*20f0*/  @!P6 IMAD.MOV R50, RZ, RZ, -R50 ;  /* 0x000000ffff32e224 */ /* 0x000fe200078e0a32 */
[----:B------:R-:W-:Y:S01]  /*2100*/  ISETP.GE.AND P6, PT, R21, RZ, PT ;  /* 0x000000ff1500720c */ /* 0x000fe20003fc6270 */
[----:B------:R-:W-:Y:S01]  /*2110*/  @!P4 IMAD.MOV R11, RZ, RZ, -R11 ;  /* 0x000000ffff0bc224 */ /* 0x000fe200078e0a0b */
[----:B------:R-:W-:Y:S01]  /*2120*/  ISETP.GT.U32.AND P4, PT, R5, R60, PT ;  /* 0x0000003c0500720c */ /* 0x000fe20003f84070 */
[--C-:B------:R-:W-:Y:S01]  /*2130*/  @!P0 IMAD.IADD R52, R52, 0x1, -R5.reuse ;  /* 0x0000000134348824 */ /* 0x100fe200078e0a05 */
[----:B------:R-:W-:Y:S01]  /*2140*/  ISETP.GE.AND P0, PT, R23, RZ, PT ;  /* 0x000000ff1700720c */ /* 0x000fe20003f06270 */
[--C-:B------:R-:W-:Y:S01]  /*2150*/  @!P1 IMAD.IADD R54, R54, 0x1, -R5.reuse ;  /* 0x0000000136369824 */ /* 0x100fe200078e0a05 */
[----:B------:R-:W-:Y:S01]  /*2160*/  ISETP.GE.AND P1, PT, R25, RZ, PT ;  /* 0x000000ff1900720c */ /* 0x000fe20003f26270 */
[--C-:B------:R-:W-:Y:S01]  /*2170*/  @!P2 IMAD.IADD R56, R56, 0x1, -R5.reuse ;  /* 0x000000013838a824 */ /* 0x100fe200078e0a05 */
[----:B------:R-:W-:Y:S01]  /*2180*/  ISETP.GE.AND P2, PT, R45, RZ, PT ;  /* 0x000000ff2d00720c */ /* 0x000fe20003f46270 */
[--C-:B------:R-:W-:Y:S01]  /*2190*/  @!P5 IMAD.IADD R58, R58, 0x1, -R5.reuse ;  /* 0x000000013a3ad824 */ /* 0x100fe200078e0a05 */
[----:B------:R-:W-:Y:S01]  /*21a0*/  ISETP.GE.AND P5, PT, R19, RZ, PT ;  /* 0x000000ff1300720c */ /* 0x000fe20003fa6270 */
[----:B------:R-:W-:Y:S01]  /*21b0*/  VOTEU.ALL UP1, P3 ;  /* 0x0000000000ff7886 */ /* 0x000fe20001820000 */
[----:B------:R-:W-:Y:S01]  /*21c0*/  LOP3.LUT R6, R6, 0x600000, RZ, 0xc0, !PT ;  /* 0x0060000006067812 */ /* 0x000fe200078ec0ff */
[----:B------:R-:W-:Y:S01]  /*21d0*/  @!P6 IMAD.MOV R52, RZ, RZ, -R52 ;  /* 0x000000ffff34e224 */ /* 0x000fe200078e0a34 */
[----:B------:R-:W-:Y:S01]  /*21e0*/  VOTEU.ALL UP2, P3 ;  /* 0x0000000000ff7886 */ /* 0x000fe20001840000 */
[----:B------:R-:W-:Y:S01]  /*21f0*/  @!P4 IMAD.IADD R60, R60, 0x1, -R5 ;  /* 0x000000013c3cc824 */ /* 0x000fe200078e0a05 */
[----:B------:R-:W-:Y:S01]  /*2200*/  R2UR UR12, R6 ;  /* 0x00000000060c72ca */ /* 0x000fe200000e0000 */
[----:B------:R-:W-:Y:S01]  /*2210*/  @!P0 IMAD.MOV R54, RZ, RZ, -R54 ;  /* 0x000000ffff368224 */ /* 0x000fe200078e0a36 */
[----:B------:R-:W-:Y:S01]  /*2220*/  ISETP.NE.AND P4, PT, R41, RZ, PT ;  /* 0x000000ff2900720c */ /* 0x000fe20003f85270 */
[----:B------:R-:W-:Y:S01]  /*2230*/  @!P1 IMAD.MOV R56, RZ, RZ, -R56 ;  /* 0x000000ffff389224 */ /* 0x000fe200078e0a38 */
[----:B------:R-:W-:Y:S01]  /*2240*/  LOP3.LUT R6, RZ, R41, RZ, 0x33, !PT ;  /* 0x00000029ff067212 */ /* 0x000fe200078e33ff */
[----:B------:R-:W-:Y:S01]  /*2250*/  @!P2 IMAD.MOV R58, RZ, RZ, -R58 ;  /* 0x000000ffff3aa224 */ /* 0x000fe200078e0a3a */
[----:B------:R-:W-:-:S04]  /*2260*/  @!UP1 UIADD3 UR6, UPT, UPT, -UR4, 0x100000, URZ ;  /* 0x0010000004069890 */ /* 0x000fc8000fffe1ff */
[----:B------:R-:W-:Y:S02]  /*2270*/  @!UP1 USHF.L.U32 UR7, UR6, 0xb, URZ ;  /* 0x0000000b06079899 */ /* 0x000fe400080006ff */
[----:B------:R-:W-:Y:S01]  /*2280*/  @!UP1 USHF.L.U32 UR6, UR6, 0x1, URZ ;  /* 0x0000000106069899 */ /* 0x000fe200080006ff */
[----:B------:R-:W-:Y:S01]  /*2290*/  @!P5 IMAD.MOV R60, RZ, RZ, -R60 ;  /* 0x000000ffff3cd224 */ /* 0x000fe200078e0a3c */
[----:B------:R-:W-:Y:S01]  /*22a0*/  SEL R28, R6, R8, !P4 ;  /* 0x00000008061c7207 */ /* 0x000fe20006000000 */
[----:B0-----:R-:W-:Y:S01]  /*22b0*/  VIADD R5, R2, 0xffffffed ;  /* 0xffffffed02057836 */ /* 0x001fe20000000000 */
[----:B------:R-:W-:Y:S01]  /*22c0*/  SEL R8, R6, R16, !P4 ;  /* 0x0000001006087207 */ /* 0x000fe20006000000 */
[----:B------:R-:W-:Y:S01]  /*22d0*/  VIADD R41, R2, 0xffffffec ;  /* 0xffffffec02297836 */ /* 0x000fe20000000000 */
[----:B------:R-:W-:Y:S01]  /*22e0*/  SEL R9, R6, R20, !P4 ;  /* 0x0000001406097207 */ /* 0x000fe20006000000 */
[----:B------:R-:W-:Y:S01]  /*22f0*/  VIADD R45, R2, 0xffffffe1 ;  /* 0xffffffe1022d7836 */ /* 0x000fe20000000000 */
[C---:B------:R-:W-:Y:S01]  /*2300*/  SEL R31, R6.reuse, R10, !P4 ;  /* 0x0000000a061f7207 */ /* 0x040fe20006000000 */
[----:B------:R-:W-:Y:S01]  /*2310*/  UIADD3 UR12, UPT, UPT, UR10, UR12, URZ ;  /* 0x0000000c0a0c7290 */ /* 0x000fe2000fffe0ff */
[----:B------:R-:W-:Y:S01]  /*2320*/  SEL R33, R6, R12, !P4 ;  /* 0x0000000c06217207 */ /* 0x000fe20006000000 */
[----:B------:R-:W-:Y:S01]  /*2330*/  VIADD R84, R2, 0xffffffe0 ;  /* 0xffffffe002547836 */ /* 0x000fe20000000000 */
[----:B------:R-:W-:-:S02]  /*2340*/  SEL R37, R6, R14, !P4 ;  /* 0x0000000e06257207 */ /* 0x000fc40006000000 */
[C---:B------:R-:W-:Y:S02]  /*2350*/  SEL R20, R6.reuse, R24, !P4 ;  /* 0x0000001806147207 */ /* 0x040fe40006000000 */
[C---:B------:R-:W-:Y:S02]  /*2360*/  SEL R16, R6.reuse, R26, !P4 ;  /* 0x0000001a06107207 */ /* 0x040fe40006000000 */
[C---:B------:R-:W-:Y:S01]  /*2370*/  SEL R25, R6.reuse, R36, !P4 ;  /* 0x0000002406197207 */ /* 0x040fe20006000000 */
[----:B------:R-:W-:Y:S01]  /*2380*/  STTM.x128 tmem[UR12], RZ ;  /* 0x000000ff000079ed */ /* 0x000fe200083c000c */
[C---:B------:R-:W-:Y:S01]  /*2390*/  SEL R14, R6.reuse, R18, !P4 ;  /* 0x00000012060e7207 */ /* 0x040fe20006000000 */
[----:B------:R-:W0:Y:S01]  /*23a0*/  FENCE.VIEW.ASYNC.T ;  /* 0x00000000000073c6 */ /* 0x000e220000000200 */
[C---:B------:R-:W-:Y:S01]  /*23b0*/  SEL R12, R6.reuse, R22, !P4 ;  /* 0x00000016060c7207 */ /* 0x040fe20006000000 */
[----:B0-----:R-:W-:Y:S01]  /*23c0*/  BAR.SYNC.DEFER_BLOCKING 0x0 ;  /* 0x0000000000007b1d */ /* 0x001fe20000010000 */
[----:B------:R-:W-:-:S02]  /*23d0*/  SEL R24, R6, R30, !P4 ;  /* 0x0000001e06187207 */ /* 0x000fc40006000000 */
[C---:B------:R-:W-:Y:S02]  /*23e0*/  SEL R26, R6.reuse, R32, !P4 ;  /* 0x00000020061a7207 */ /* 0x040fe40006000000 */
[C---:B------:R-:W-:Y:S02]  /*23f0*/  SEL R21, R6.reuse, R34, !P4 ;  /* 0x0000002206157207 */ /* 0x040fe40006000000 */
[C---:B------:R-:W-:Y:S02]  /*2400*/  SEL R36, R6.reuse, R38, !P4 ;  /* 0x0000002606247207 */ /* 0x040fe40006000000 */
[C---:B------:R-:W-:Y:S02]  /*2410*/  SEL R10, R6.reuse, R11, !P4 ;  /* 0x0000000b060a7207 */ /* 0x040fe40006000000 */
[C---:B------:R-:W-:Y:S02]  /*2420*/  SEL R29, R6.reuse, R29, !P4 ;  /* 0x0000001d061d7207 */ /* 0x040fe40006000000 */
[----:B------:R-:W-:-:S02]  /*2430*/  SEL R35, R6, R35, !P4 ;  /* 0x0000002306237207 */ /* 0x000fc40006000000 */
[C---:B------:R-:W-:Y:S02]  /*2440*/  SEL R13, R6.reuse, R13, !P4 ;  /* 0x0000000d060d7207 */ /* 0x040fe40006000000 */
[----:B------:R-:W-:Y:S01]  /*2450*/  SEL R22, R6, R7, !P4 ;  /* 0x0000000706167207 */ /* 0x000fe20006000000 */
[----:B------:R-:W-:Y:S01]  /*2460*/  VIADD R7, R2, 0xffffffef ;  /* 0xffffffef02077836 */ /* 0x000fe20000000000 */
[C---:B------:R-:W-:Y:S02]  /*2470*/  SEL R17, R6.reuse, R17, !P4 ;  /* 0x0000001106117207 */ /* 0x040fe40006000000 */
[C---:B------:R-:W-:Y:S02]  /*2480*/  SEL R30, R6.reuse, R42, !P4 ;  /* 0x0000002a061e7207 */ /* 0x040fe40006000000 */
[----:B------:R-:W-:Y:S01]  /*2490*/  SEL R34, R6, R44, !P4 ;  /* 0x0000002c06227207 */ /* 0x000fe20006000000 */
[----:B------:R-:W-:Y:S01]  /*24a0*/  VIADD R44, R2, 0xffffffe6 ;  /* 0xffffffe6022c7836 */ /* 0x000fe20000000000 */
[----:B------:R-:W-:Y:S01]  /*24b0*/  SEL R38, R6, R46, !P4 ;  /* 0x0000002e06267207 */ /* 0x000fe20006000000 */
[----:B------:R-:W-:Y:S01]  /*24c0*/  VIADD R46, R2, 0xffffffe2 ;  /* 0xffffffe2022e7836 */ /* 0x000fe20000000000 */
[----:B------:R-:W-:Y:S01]  /*24d0*/  SEL R11, R6, R48, !P4 ;  /* 0x00000030060b7207 */ /* 0x000fe20006000000 */
[----:B------:R-:W-:Y:S01]  /*24e0*/  VIADD R48, R2, 0xffffffe3 ;  /* 0xffffffe302307836 */ /* 0x000fe20000000000 */
[C---:B------:R-:W-:Y:S01]  /*24f0*/  SEL R15, R6.reuse, R50, !P4 ;  /* 0x00000032060f7207 */ /* 0x040fe20006000000 */
[----:B------:R-:W0:Y:S02]  /*2500*/  FENCE.VIEW.ASYNC.S ;  /* 0x00000000000073c6 */ /* 0x000e240000000000 */
[----:B0-----:R0:W1:Y:S01]  /*2510*/  @!UP2 SYNCS.EXCH.64 URZ, [UR8], UR6 ;  /* 0x0000000608ffa5b2 */ /* 0x0010620008000100 */
[----:B------:R-:W-:-:S02]  /*2520*/  SEL R18, R6, R52, !P4 ;  /* 0x0000003406127207 */ /* 0x000fc40006000000 */
[C---:B------:R-:W-:Y:S02]  /*2530*/  SEL R19, R6.reuse, R54, !P4 ;  /* 0x0000003606137207 */ /* 0x040fe40006000000 */
[C---:B------:R-:W-:Y:S02]  /*2540*/  SEL R23, R6.reuse, R56, !P4 ;  /* 0x0000003806177207 */ /* 0x040fe40006000000 */
[C---:B------:R-:W-:Y:S02]  /*2550*/  SEL R32, R6.reuse, R58, !P4 ;  /* 0x0000003a06207207 */ /* 0x040fe40006000000 */
[C---:B------:R-:W-:Y:S02]  /*2560*/  SEL R27, R6.reuse, R60, !P4 ;  /* 0x0000003c061b7207 */ /* 0x040fe40006000000 */
[----:B------:R-:W-:Y:S01]  /*2570*/  SEL R39, R6, R39, !P4 ;  /* 0x0000002706277207 */ /* 0x000fe20006000000 */
[C---:B------:R-:W-:Y:S01]  /*2580*/  VIADD R6, R2.reuse, 0xffffffe8 ;  /* 0xffffffe802067836 */ /* 0x040fe20000000000 */
[----:B------:R-:W-:Y:S01]  /*2590*/  ISETP.GE.U32.AND P1, PT, R5, 0x7fffffce, PT ;  /* 0x7fffffce0500780c */ /* 0x000fe20003f26070 */
[C---:B------:R-:W-:Y:S01]  /*25a0*/  VIADD R5, R2.reuse, 0xffffffe9 ;  /* 0xffffffe902057836 */ /* 0x040fe20000000000 */
[----:B------:R-:W-:Y:S01]  /*25b0*/  ISETP.GE.U32.AND P5, PT, R41, 0x7fffffcd, PT ;  /* 0x7fffffcd2900780c */ /* 0x000fe20003fa6070 */
[----:B------:R-:W-:Y:S01]  /*25c0*/  VIADD R41, R2, 0xffffffee ;  /* 0xffffffee02297836 */ /* 0x000fe20000000000 */
[----:B------:R-:W-:Y:S01]  /*25d0*/  ISETP.GE.U32.AND P2, PT, R6, 0x7fffffc9, PT ;  /* 0x7fffffc90600780c */ /* 0x000fe20003f46070 */
[----:B------:R-:W-:Y:S01]  /*25e0*/  VIADD R6, R2, 0xffffffea ;  /* 0xffffffea02067836 */ /* 0x000fe20000000000 */
[----:B------:R-:W-:-:S02]  /*25f0*/  ISETP.GE.U32.AND P0, PT, R7, 0x7fffffd0, PT ;  /* 0x7fffffd00700780c */ /* 0x000fc40003f06070 */
[----:B------:R-:W-:Y:S01]  /*2600*/  ISETP.GE.U32.AND P4, PT, R5, 0x7fffffca, PT ;  /* 0x7fffffca0500780c */ /* 0x000fe20003f86070 */
[----:B------:R-:W-:Y:S01]  /*2610*/  VIADD R5, R2, 0xffffffeb ;  /* 0xffffffeb02057836 */ /* 0x000fe20000000000 */
[----:B------:R-:W-:Y:S02]  /*2620*/  SEL R7, RZ, 0x1, P5 ;  /* 0x00000001ff077807 */ /* 0x000fe40002800000 */
[----:B------:R-:W-:Y:S01]  /*2630*/  ISETP.GE.U32.AND P5, PT, R6, 0x7fffffcb, PT ;  /* 0x7fffffcb0600780c */ /* 0x000fe20003fa6070 */
[C---:B------:R-:W-:Y:S01]  /*2640*/  VIADD R6, R2.reuse, 0xffffffe4 ;  /* 0xffffffe402067836 */ /* 0x040fe20000000000 */
[----:B------:R-:W-:Y:S01]  /*2650*/  ISETP.GE.U32.AND P6, PT, R41, 0x7fffffcf, PT ;  /* 0x7fffffcf2900780c */ /* 0x000fe20003fc6070 */
[----:B------:R-:W-:Y:S01]  /*2660*/  VIADD R41, R2, 0xffffffe5 ;  /* 0xffffffe502297836 */ /* 0x000fe20000000000 */
[----:B------:R-:W-:Y:S02]  /*2670*/  SEL R42, RZ, 0x1fffe, P1 ;  /* 0x0001fffeff2a7807 */ /* 0x000fe40000800000 */
[----:B------:R-:W-:-:S02]  /*2680*/  ISETP.GE.U32.AND P1, PT, R5, 0x7fffffcc, PT ;  /* 0x7fffffcc0500780c */ /* 0x000fc40003f26070 */
[----:B------:R-:W-:Y:S01]  /*2690*/  SEL R5, RZ, 0x4, P6 ;  /* 0x00000004ff057807 */ /* 0x000fe20003000000 */
[----:B------:R-:W-:Y:S01]  /*26a0*/  IMAD.IADD R7, R7, 0x1, R42 ;  /* 0x0000000107077824 */ /* 0x000fe200078e022a */
[----:B------:R-:W-:Y:S02]  /*26b0*/  ISETP.GE.U32.AND P6, PT, R6, 0x7fffffc5, PT ;  /* 0x7fffffc50600780c */ /* 0x000fe40003fc6070 */
[----:B------:R-:W-:Y:S02]  /*26c0*/  SEL R6, RZ, 0x7fff8, P0 ;  /* 0x0007fff8ff067807 */ /* 0x000fe40000000000 */
[----:B------:R-:W-:Y:S01]  /*26d0*/  ISETP.GE.U32.AND P0, PT, R41, 0x7fffffc6, PT ;  /* 0x7fffffc62900780c */ /* 0x000fe20003f06070 */
[----:B------:R-:W-:Y:S01]  /*26e0*/  VIADD R41, R2, 0xffffffe7 ;  /* 0xffffffe702297836 */ /* 0x000fe20000000000 */
[----:B------:R-:W-:Y:S02]  /*26f0*/  SEL R43, RZ, 0x1, P2 ;  /* 0x00000001ff2b7807 */ /* 0x000fe40001000000 */
[----:B------:R-:W-:-:S02]  /*2700*/  ISETP.GE.U32.AND P2, PT, R44, 0x7fffffc7, PT ;  /* 0x7fffffc72c00780c */ /* 0x000fc40003f46070 */
[----:B------:R-:W-:Y:S02]  /*2710*/  SEL R44, RZ, 0x1fffe, P4 ;  /* 0x0001fffeff2c7807 */ /* 0x000fe40002000000 */
[----:B------:R-:W-:Y:S02]  /*2720*/  ISETP.GE.U32.AND P4, PT, R41, 0x7fffffc8, PT ;  /* 0x7fffffc82900780c */ /* 0x000fe40003f86070 */
[----:B------:R-:W-:Y:S01]  /*2730*/  SEL R41, RZ, 0x4, P5 ;  /* 0x00000004ff297807 */ /* 0x000fe20002800000 */
[----:B------:R-:W-:Y:S01]  /*2740*/  IMAD.IADD R43, R43, 0x1, R44 ;  /* 0x000000012b2b7824 */ /* 0x000fe200078e022c */
[----:B------:R-:W-:Y:S02]  /*2750*/  ISETP.GE.U32.AND P5, PT, R45, 0x7fffffc2, PT ;  /* 0x7fffffc22d00780c */ /* 0x000fe40003fa6070 */
[----:B------:R-:W-:Y:S02]  /*2760*/  SEL R45, RZ, 0x1, P6 ;  /* 0x00000001ff2d7807 */ /* 0x000fe40003000000 */
[----:B------:R-:W-:-:S02]  /*2770*/  ISETP.GE.U32.AND P6, PT, R46, 0x7fffffc3, PT ;  /* 0x7fffffc32e00780c */ /* 0x000fc40003fc6070 */
[----:B------:R-:W-:Y:S02]  /*2780*/  SEL R46, RZ, 0x1fffe, P0 ;  /* 0x0001fffeff2e7807 */ /* 0x000fe40000000000 */
[----:B------:R-:W-:Y:S02]  /*2790*/  ISETP.GE.U32.AND P0, PT, R84, 0x7fffffc1, PT ;  /* 0x7fffffc15400780c */ /* 0x000fe40003f06070 */
[----:B------:R-:W-:Y:S01]  /*27a0*/  SEL R47, RZ, 0x1fffe, P5 ;  /* 0x0001fffeff2f7807 */ /* 0x000fe20002800000 */
[----:B------:R-:W-:Y:S01]  /*27b0*/  IMAD.IADD R45, R45, 0x1, R46 ;  /* 0x000000012d2d7824 */ /* 0x000fe200078e022e */
[----:B------:R-:W-:Y:S02]  /*27c0*/  SEL R42, RZ, 0x1, P0 ;  /* 0x00000001ff2a7807 */ /* 0x000fe40000000000 */
[----:B------:R-:W-:Y:S02]  /*27d0*/  LOP3.LUT R7, R7, 0x3, RZ, 0xc0, !PT ;  /* 0x0000000307077812 */ /* 0x000fe400078ec0ff */
[----:B------:R-:W-:Y:S01]  /*27e0*/  ISETP.GE.U32.AND P5, PT, R48, 0x7fffffc4, PT ;  /* 0x7fffffc43000780c */ /* 0x000fe20003fa6070 */
[----:B------:R-:W-:Y:S01]  /*27f0*/  IMAD.IADD R46, R42, 0x1, R47 ;  /* 0x000000012a2e7824 */ /* 0x000fe200078e022f */
[----:B------:R-:W-:-:S02]  /*2800*/  IADD3 R5, PT, PT, R7, R6, R5 ;  /* 0x0000000607057210 */ /* 0x000fc40007ffe005 */
[----:B------:R-:W-:Y:S02]  /*2810*/  SEL R7, RZ, 0x4, P2 ;  /* 0x00000004ff077807 */ /* 0x000fe40001000000 */
[----:B------:R-:W-:Y:S02]  /*2820*/  SEL R6, RZ, 0x7fff8, P1 ;  /* 0x0007fff8ff067807 */ /* 0x000fe40000800000 */
[----:B------:R-:W-:Y:S02]  /*2830*/  ISETP.GE.AND P2, PT, R0, RZ, PT ;  /* 0x000000ff0000720c */ /* 0x000fe40003f46270 */
[----:B------:R-:W-:Y:S02]  /*2840*/  ISETP.NE.AND P1, PT, R40, RZ, PT ;  /* 0x000000ff2800720c */ /* 0x000fe40003f25270 */
[----:B------:R-:W-:Y:S02]  /*2850*/  SEL R42, RZ, 0x7fff8, P4 ;  /* 0x0007fff8ff2a7807 */ /* 0x000fe40002000000 */
[----:B------:R-:W-:-:S02]  /*2860*/  SEL R44, RZ, 0x4, P6 ;  /* 0x00000004ff2c7807 */ /* 0x000fc40003000000 */
[----:B------:R-:W-:Y:S02]  /*2870*/  LOP3.LUT R43, R43, 0x3, RZ, 0xc0, !PT ;  /* 0x000000032b2b7812 */ /* 0x000fe400078ec0ff */
[----:B------:R-:W-:Y:S02]  /*2880*/  LOP3.LUT R45, R45, 0x3, RZ, 0xc0, !PT ;  /* 0x000000032d2d7812 */ /* 0x000fe400078ec0ff */
[----:B------:R-:W-:Y:S02]  /*2890*/  SEL R47, RZ, 0x7fff8, P5 ;  /* 0x0007fff8ff2f7807 */ /* 0x000fe40002800000 */
[----:B------:R-:W-:Y:S02]  /*28a0*/  LOP3.LUT R46, R46, 0x3, RZ, 0xc0, !PT ;  /* 0x000000032e2e7812 */ /* 0x000fe400078ec0ff */
[----:B------:R-:W-:Y:S02]  /*28b0*/  IADD3 R6, PT, PT, R43, R6, R41 ;  /* 0x000000062b067210 */ /* 0x000fe40007ffe029 */
[----:B------:R-:W-:Y:S01]  /*28c0*/  IADD3 R7, PT, PT, R45, R42, R7 ;  /* 0x0000002a2d077210 */ /* 0x000fe20007ffe007 */
[----:B------:R-:W-:Y:S01]  /*28d0*/  IMAD.MOV.U32 R42, RZ, RZ, R4 ;  /* 0x000000ffff2a7224 */ /* 0x000fe200078e0004 */
[----:B------:R-:W-:Y:S01]  /*28e0*/  IADD3 R44, PT, PT, R46, R47, R44 ;  /* 0x0000002f2e2c7210 */ /* 0x000fe20007ffe02c */
[----:B------:R-:W-:-:S02]  /*28f0*/  IMAD.SHL.U32 R4, R6, 0x100, RZ ;  /* 0x0000010006047824 */ /* 0x000fc400078e00ff */
[----:B------:R-:W-:Y:S01]  /*2900*/  @!P2 IMAD.MOV R42, RZ, RZ, -R42 ;  /* 0x000000ffff2aa224 */ /* 0x000fe200078e0a2a */
[----:B------:R-:W-:Y:S01]  /*2910*/  LOP3.LUT R44, R44, 0xf, RZ, 0xc0, !PT ;  /* 0x0000000f2c2c7812 */ /* 0x000fe200078ec0ff */
[C---:B------:R-:W-:Y:S01]  /*2920*/  VIADD R6, R2.reuse, 0xfffffff0 ;  /* 0xfffffff002067836 */ /* 0x040fe20000000000 */
[----:B------:R-:W-:Y:S01]  /*2930*/  @!P1 LOP3.LUT R42, RZ, R40, RZ, 0x33, !PT ;  /* 0x00000028ff2a9212 */ /* 0x000fe200078e33ff */
[----:B------:R-:W-:Y:S01]  /*2940*/  VIADD R40, R2, 0xfffffffb ;  /* 0xfffffffb02287836 */ /* 0x000fe20000000000 */
[----:B------:R-:W-:Y:S01]  /*2950*/  LOP3.LUT R4, R4, 0xf00, RZ, 0xe2, !PT ;  /* 0x00000f0004047812 */ /* 0x000fe200078ee2ff */
[----:B------:R-:W-:Y:S01]  /*2960*/  IMAD R7, R7, 0x10, R44 ;  /* 0x0000001007077824 */ /* 0x000fe200078e022c */
[----:B------:R-:W-:Y:S01]  /*2970*/  ISETP.GE.U32.AND P4, PT, R6, 0x7fffffd1, PT ;  /* 0x7fffffd10600780c */ /* 0x000fe20003f86070 */
[----:B------:R-:W-:Y:S01]  /*2980*/  IMAD R103, R42, R3, RZ ;  /* 0x000000032a677224 */ /* 0x000fe200078e02ff */
[----:B------:R-:W-:Y:S01]  /*2990*/  PRMT R3, RZ, 0x7610, R3 ;  /* 0x00007610ff037816 */ /* 0x000fe20000000003 */
[----:B------:R-:W-:Y:S01]  /*29a0*/  IMAD R4, R5, 0x1000, R4 ;  /* 0x0000100005047824 */ /* 0x000fe200078e0204 */
[----:B------:R-:W-:Y:S01]  /*29b0*/  LOP3.LUT R7, R7, 0xff, RZ, 0xc0, !PT ;  /* 0x000000ff07077812 */ /* 0x000fe200078ec0ff */
[----:B------:R-:W-:Y:S01]  /*29c0*/  IMAD.SHL.U32 R102, R103, 0x2, RZ ;  /* 0x0000000267667824 */ /* 0x000fe200078e00ff */
[----:B------:R-:W-:Y:S01]  /*29d0*/  ISETP.GE.U32.AND P1, PT, R40, 0x7fffffdc, PT ;  /* 0x7fffffdc2800780c */ /* 0x000fe20003f26070 */
[----:B------:R-:W-:-:S02]  /*29e0*/  VIADD R5, R2, 0xfffffffe ;  /* 0xfffffffe02057836 */ /* 0x000fc40000000000 */
[----:B------:R-:W-:Y:S01]  /*29f0*/  IMAD.IADD R41, R4, 0x1, R7 ;  /* 0x0000000104297824 */ /* 0x000fe200078e0207 */
[----:B--2---:R-:W-:Y:S01]  /*2a00*/  IADD3 R4, P6, PT, R102, UR16, RZ ;  /* 0x0000001066047c10 */ /* 0x004fe2000ffde0ff */
[----:B------:R-:W-:Y:S01]  /*2a10*/  VIADD R6, R2, 0xfffffffd ;  /* 0xfffffffd02067836 */ /* 0x000fe20000000000 */
[----:B------:R-:W-:Y:S01]  /*2a20*/  ISETP.GE.U32.AND P5, PT, R5, 0x7fffffdf, PT ;  /* 0x7fffffdf0500780c */ /* 0x000fe20003fa6070 */
[----:B------:R-:W-:Y:S01]  /*2a30*/  IMAD R7, R82, 0xf, RZ ;  /* 0x0000000f52077824 */ /* 0x000fe200078e02ff */
[----:B------:R-:W-:Y:S02]  /*2a40*/  LEA.HI.X.SX32 R5, R103, UR17, 0x1, P6 ;  /* 0x0000001167057c11 */ /* 0x000fe4000b0f0eff */
[-C--:B------:R-:W-:Y:S02]  /*2a50*/  IADD3 R42, P6, PT, R71, R4.reuse, RZ ;  /* 0x00000004472a7210 */ /* 0x080fe40007fde0ff */
[----:B------:R-:W-:Y:S02]  /*2a60*/  ISETP.GE.U32.AND P2, PT, R6, 0x7fffffde, PT ;  /* 0x7fffffde0600780c */ /* 0x000fe40003f46070 */
[----:B------:R-:W-:Y:S01]  /*2a70*/  LEA.HI.X.SX32 R43, R7, R5, 0x1, P6 ;  /* 0x00000005072b7211 */ /* 0x000fe200030f0eff */
[----:B-1----:R-:W-:Y:S01]  /*2a80*/  BAR.SYNC.DEFER_BLOCKING 0x0 ;  /* 0x0000000000007b1d */ /* 0x002fe20000010000 */
[----:B------:R-:W-:Y:S01]  /*2a90*/  IADD3 R6, P6, PT, R88, R4, RZ ;  /* 0x0000000458067210 */ /* 0x000fe20007fde0ff */
[----:B------:R-:W-:Y:S01]  /*2aa0*/  VIADD R40, R2, 0xfffffffa ;  /* 0xfffffffa02287836 */ /* 0x000fe20000000000 */
[----:B------:R-:W-:-:S02]  /*2ab0*/  LOP3.LUT R68, R41, 0xffff, RZ, 0xc0, !PT ;  /* 0x0000ffff29447812 */ /* 0x000fc400078ec0ff */
[----:B------:R-:W-:Y:S02]  /*2ac0*/  PRMT R45, RZ, 0x7610, R45 ;  /* 0x00007610ff2d7816 */ /* 0x000fe4000000002d */
[----:B------:R-:W-:Y:S02]  /*2ad0*/  LEA.HI.X.SX32 R7, R82, R5, 0x1, P6 ;  /* 0x0000000552077211 */ /* 0x000fe400030f0eff */
[----:B------:R-:W-:Y:S02]  /*2ae0*/  SHF.R.U32.HI R41, RZ, 0xf, R68 ;  /* 0x0000000fff297819 */ /* 0x000fe40000011644 */
[----:B------:R-:W-:Y:S02]  /*2af0*/  PRMT R46, RZ, 0x7610, R46 ;  /* 0x00007610ff2e7816 */ /* 0x000fe4000000002e */
[----:B------:R-:W-:Y:S01]  /*2b00*/  SHF.R.U32.HI R44, RZ, 0xe, R68 ;  /* 0x0000000eff2c7819 */ /* 0x000fe20000011644 */
[----:B------:R1:W5:Y:S01]  /*2b10*/  @!P4 LDG.E.U16 R3, desc[UR22][R42.64] ;  /* 0x000000162a03c981 */ /* 0x000362000c1e1500 */
[----:B------:R-:W-:-:S02]  /*2b20*/  ISETP.GE.U32.AND P4, PT, R40, 0x7fffffdb, PT ;  /* 0x7fffffdb2800780c */ /* 0x000fc40003f86070 */
[-C--:B------:R-:W-:Y:S01]  /*2b30*/  LEA R40, P6, R82, R4.reuse, 0x2 ;  /* 0x0000000452287211 */ /* 0x080fe200078c10ff */
[----:B------:R2:W5:Y:S01]  /*2b40*/  @!P5 LDG.E.U16 R45, desc[UR22][R6.64] ;  /* 0x00000016062dd981 */ /* 0x000562000c1e1500 */
[----:B------:R-:W-:Y:S02]  /*2b50*/  LOP3.LUT P5, RZ, R41, 0x1, RZ, 0xc0, !PT ;  /* 0x0000000129ff7812 */ /* 0x000fe400078ac0ff */
[-C--:B------:R-:W-:Y:S01]  /*2b60*/  LEA.HI.X.SX32 R41, R88, R5.reuse, 0x1, P6 ;  /* 0x0000000558297211 */ /* 0x080fe200030f0eff */
[C---:B------:R-:W-:Y:S02]  /*2b70*/  IMAD R53, R82.reuse, 0x22, RZ ;  /* 0x0000002252357824 */ /* 0x040fe400078e02ff */
[C---:B-1----:R-:W-:Y:S01]  /*2b80*/  IMAD.SHL.U32 R43, R82.reuse, 0x10, RZ ;  /* 0x00000010522b7824 */ /* 0x042fe200078e00ff */
[----:B------:R-:W-:Y:S01]  /*2b90*/  LEA R42, P6, R82, R4, 0x5 ;  /* 0x00000004522a7211 */ /* 0x000fe200078c28ff */
[----:B------:R1:W5:Y:S01]  /*2ba0*/  @!P2 LDG.E.U16 R46, desc[UR22][R40.64] ;  /* 0x00000016282ea981 */ /* 0x000362000c1e1500 */
[----:B------:R-:W-:Y:S01]  /*2bb0*/  LOP3.LUT P2, RZ, R44, 0x1, RZ, 0xc0, !PT ;  /* 0x000000012cff7812 */ /* 0x000fe2000784c0ff */
[----:B--2---:R-:W-:Y:S01]  /*2bc0*/  IMAD R7, R82, 0x11, RZ ;  /* 0x0000001152077824 */ /* 0x004fe200078e02ff */
[----:B------:R-:W-:-:S02]  /*2bd0*/  LEA.HI.X.SX32 R43, R43, R5, 0x1, P6 ;  /* 0x000000052b2b7211 */ /* 0x000fc400030f0eff */
[----:B------:R-:W-:Y:S02]  /*2be0*/  PRMT R44, RZ, 0x7610, R44 ;  /* 0x00007610ff2c7816 */ /* 0x000fe4000000002c */
[-C--:B------:R-:W-:Y:S02]  /*2bf0*/  IADD3 R52, P6, PT, R53, R4.reuse, RZ ;  /* 0x0000000435347210 */ /* 0x080fe40007fde0ff */
[----:B------:R-:W-:Y:S02]  /*2c00*/  SHF.R.U32.HI R6, RZ, 0xd, R68 ;  /* 0x0000000dff067819 */ /* 0x000fe40000011644 */
[----:B------:R-:W-:Y:S01]  /*2c10*/  PRMT R47, RZ, 0x7610, R47 ;  /* 0x00007610ff2f7816 */ /* 0x000fe2000000002f */
[----:B------:R2:W5:Y:S01]  /*2c20*/  @P5 LDG.E.U16 R44, desc[UR22][R42.64] ;  /* 0x000000162a2c5981 */ /* 0x000562000c1e1500 */
[----:B------:R-:W-:Y:S01]  /*2c30*/  LEA.HI.X.SX32 R53, R7, R5, 0x1, P6 ;  /* 0x0000000507357211 */ /* 0x000fe200030f0eff */
[----:B------:R-:W-:Y:S01]  /*2c40*/  VIADD R7, R2, 0xfffffff5 ;  /* 0xfffffff502077836 */ /* 0x000fe20000000000 */
[----:B------:R-:W-:Y:S01]  /*2c50*/  LOP3.LUT P5, RZ, R6, 0x1, RZ, 0xc0, !PT ;  /* 0x0000000106ff7812 */ /* 0x000fe200078ac0ff */
[C---:B------:R-:W-:Y:S01]  /*2c60*/  IMAD.SHL.U32 R87, R82.reuse, 0x4, RZ ;  /* 0x0000000452577824 */ /* 0x040fe200078e00ff */
[C---:B------:R-:W-:Y:S01]  /*2c70*/  LEA R6, P6, R82.reuse, R4, 0x3 ;  /* 0x0000000452067211 */ /* 0x040fe200078c18ff */
[C---:B-1----:R-:W-:Y:S01]  /*2c80*/  IMAD R41, R82.reuse, 0x24, RZ ;  /* 0x0000002452297824 */ /* 0x042fe200078e02ff */
[----:B------:R-:W5:Y:S01]  /*2c90*/  @P2 LDG.E.U16 R47, desc[UR22][R52.64] ;  /* 0x00000016342f2981 */ /* 0x000f62000c1e1500 */
[----:B------:R-:W-:Y:S01]  /*2ca0*/  ISETP.GE.U32.AND P2, PT, R7, 0x7fffffd6, PT ;  /* 0x7fffffd60700780c */ /* 0x000fe20003f46070 */
[----:B------:R-:W-:Y:S01]  /*2cb0*/  IMAD R59, R82, 0x12, RZ ;  /* 0x00000012523b7824 */ /* 0x000fe200078e02ff */
[----:B------:R-:W-:-:S02]  /*2cc0*/  PRMT R50, RZ, 0x7610, R50 ;  /* 0x00007610ff327816 */ /* 0x000fc40000000032 */
[-C--:B------:R-:W-:Y:S02]  /*2cd0*/  LEA.HI.X.SX32 R7, R87, R5.reuse, 0x1, P6 ;  /* 0x0000000557077211 */ /* 0x080fe400030f0eff */
[-C--:B------:R-:W-:Y:S02]  /*2ce0*/  IADD3 R40, P6, PT, R41, R4.reuse, RZ ;  /* 0x0000000429287210 */ /* 0x080fe40007fde0ff */
[----:B--2---:R-:W-:Y:S01]  /*2cf0*/  SHF.R.U32.HI R42, RZ, 0xc, R68 ;  /* 0x0000000cff2a7819 */ /* 0x004fe20000011644 */
[----:B------:R1:W5:Y:S01]  /*2d00*/  @!P1 LDG.E.U16 R50, desc[UR22][R6.64] ;  /* 0x0000001606329981 */ /* 0x000362000c1e1500 */
[----:B------:R-:W-:Y:S01]  /*2d10*/  PRMT R48, RZ, 0x7610, R48 ;  /* 0x00007610ff307816 */ /* 0x000fe20000000030 */
[----:B------:R-:W-:Y:S01]  /*2d20*/  IMAD R51, R82, 0x26, RZ ;  /* 0x0000002652337824 */ /* 0x000fe200078e02ff */
[----:B------:R-:W-:Y:S01]  /*2d30*/  LEA.HI.X.SX32 R41, R59, R5, 0x1, P6 ;  /* 0x000000053b297211 */ /* 0x000fe200030f0eff */
[----:B------:R-:W-:Y:S01]  /*2d40*/  VIADD R49, R2, 0xfffffff7 ;  /* 0xfffffff702317836 */ /* 0x000fe20000000000 */
[----:B------:R-:W-:Y:S01]  /*2d50*/  LOP3.LUT P1, RZ, R42, 0x1, RZ, 0xc0, !PT ;  /* 0x000000012aff7812 */ /* 0x000fe2000782c0ff */
[C---:B------:R-:W-:Y:S01]  /*2d60*/  IMAD R43, R82.reuse, 0x13, RZ ;  /* 0x00000013522b7824 */ /* 0x040fe200078e02ff */
[----:B------:R-:W-:Y:S01]  /*2d70*/  IADD3 R42, P6, PT, R51, R4, RZ ;  /* 0x00000004332a7210 */ /* 0x000fe20007fde0ff */
[----:B------:R2:W5:Y:S01]  /*2d80*/  @P5 LDG.E.U16 R48, desc[UR22][R40.64] ;  /* 0x0000001628305981 */ /* 0x000562000c1e1500 */
[----:B------:R-:W-:Y:S01]  /*2d90*/  IMAD R86, R82, 0xa, RZ ;  /* 0x0000000a52567824 */ /* 0x000fe200078e02ff */
[----:B------:R-:W-:-:S02]  /*2da0*/  ISETP.GE.U32.AND P5, PT, R49, 0x7fffffd8, PT ;  /* 0x7fffffd83100780c */ /* 0x000fc40003fa6070 */
[----:B------:R-:W-:Y:S01]  /*2db0*/  PRMT R49, RZ, 0x7610, R49 ;  /* 0x00007610ff317816 */ /* 0x000fe20000000031 */
[C---:B------:R-:W-:Y:S01]  /*2dc0*/  IMAD R89, R82.reuse, 0x5, RZ ;  /* 0x0000000552597824 */ /* 0x040fe200078e02ff */
[-C--:B------:R-:W-:Y:S01]  /*2dd0*/  LEA.HI.X.SX32 R43, R43, R5.reuse, 0x1, P6 ;  /* 0x000000052b2b7211 */ /* 0x080fe200030f0eff */
[----:B------:R-:W-:Y:S01]  /*2de0*/  IMAD R55, R82, 0x14, RZ ;  /* 0x0000001452377824 */ /* 0x000fe200078e02ff */
[----:B-1----:R-:W-:Y:S02]  /*2df0*/  IADD3 R6, P6, PT, R86, R4, RZ ;  /* 0x0000000456067210 */ /* 0x002fe40007fde0ff */
[----:B--2---:R-:W-:Y:S01]  /*2e00*/  SHF.R.U32.HI R40, RZ, 0xb, R68 ;  /* 0x0000000bff287819 */ /* 0x004fe20000011644 */
[----:B------:R1:W5:Y:S01]  /*2e10*/  @P1 LDG.E.U16 R49, desc[UR22][R42.64] ;  /* 0x000000162a311981 */ /* 0x000362000c1e1500 */
[----:B------:R-:W-:Y:S01]  /*2e20*/  PRMT R51, RZ, 0x7610, R51 ;  /* 0x00007610ff337816 */ /* 0x000fe20000000033 */
[----:B------:R-:W-:Y:S01]  /*2e30*/  VIADD R52, R2, 0xfffffff6 ;  /* 0xfffffff602347836 */ /* 0x000fe20000000000 */
[----:B------:R-:W-:-:S02]  /*2e40*/  LEA.HI.X.SX32 R7, R89, R5, 0x1, P6 ;  /* 0x0000000559077211 */ /* 0x000fc400030f0eff */
[----:B------:R-:W-:Y:S02]  /*2e50*/  LOP3.LUT P1, RZ, R40, 0x1, RZ, 0xc0, !PT ;  /* 0x0000000128ff7812 */ /* 0x000fe4000782c0ff */
[-C--:B------:R-:W-:Y:S01]  /*2e60*/  IADD3 R40, P6, PT, R55, R4.reuse, RZ ;  /* 0x0000000437287210 */ /* 0x080fe20007fde0ff */
[----:B------:R2:W5:Y:S01]  /*2e70*/  @!P4 LDG.E.U16 R51, desc[UR22][R6.64] ;  /* 0x000000160633c981 */ /* 0x000562000c1e1500 */
[----:B------:R-:W-:Y:S01]  /*2e80*/  PRMT R53, RZ, 0x7610, R53 ;  /* 0x00007610ff357816 */ /* 0x000fe20000000035 */
[----:B------:R-:W-:Y:S01]  /*2e90*/  IMAD R57, R82, 0x28, RZ ;  /* 0x0000002852397824 */ /* 0x000fe200078e02ff */
[-C--:B------:R-:W-:Y:S02]  /*2ea0*/  LEA.HI.X.SX32 R41, R86, R5.reuse, 0x1, P6 ;  /* 0x0000000556297211 */ /* 0x080fe400030f0eff */
[----:B------:R-:W-:Y:S02]  /*2eb0*/  ISETP.GE.U32.AND P4, PT, R52, 0x7fffffd7, PT ;  /* 0x7fffffd73400780c */ /* 0x000fe40003f86070 */
[----:B------:R-:W-:Y:S01]  /*2ec0*/  SHF.R.U32.HI R52, RZ, 0xa, R68 ;  /* 0x0000000aff347819 */ /* 0x000fe20000011644 */
[----:B------:R-:W5:Y:S01]  /*2ed0*/  @!P2 LDG.E.U16 R53, desc[UR22][R40.64] ;  /* 0x000000162835a981 */ /* 0x000f62000c1e1500 */
[----:B------:R-:W-:Y:S01]  /*2ee0*/  IADD3 R56, P6, PT, R57, R4, RZ ;  /* 0x0000000439387210 */ /* 0x000fe20007fde0ff */
[----:B-1----:R-:W-:Y:S01]  /*2ef0*/  IMAD R43, R82, 0x2a, RZ ;  /* 0x0000002a522b7824 */ /* 0x002fe200078e02ff */
[----:B------:R-:W-:Y:S01]  /*2f00*/  LOP3.LUT P2, RZ, R52, 0x1, RZ, 0xc0, !PT ;  /* 0x0000000134ff7812 */ /* 0x000fe2000784c0ff */
[----:B--2---:R-:W-:Y:S01]  /*2f10*/  IMAD R7, R82, 0x15, RZ ;  /* 0x0000001552077824 */ /* 0x004fe200078e02ff */
[----:B------:R-:W-:-:S02]  /*2f20*/  LEA.HI.X.SX32 R57, R55, R5, 0x1, P6 ;  /* 0x0000000537397211 */ /* 0x000fc400030f0eff */
[----:B------:R-:W-:Y:S01]  /*2f30*/  PRMT R52, RZ, 0x7610, R52 ;  /* 0x00007610ff347816 */ /* 0x000fe20000000034 */
[----:B------:R-:W-:Y:S01]  /*2f40*/  VIADD R6, R2, 0xfffffff4 ;  /* 0xfffffff402067836 */ /* 0x000fe20000000000 */
[-C--:B------:R-:W-:Y:S02]  /*2f50*/  IADD3 R42, P6, PT, R43, R4.reuse, RZ ;  /* 0x000000042b2a7210 */ /* 0x080fe40007fde0ff */
[----:B------:R-:W-:Y:S02]  /*2f60*/  PRMT R55, RZ, 0x7610, R55 ;  /* 0x00007610ff377816 */ /* 0x000fe40000000037 */
[----:B------:R-:W-:Y:S01]  /*2f70*/  LEA.HI.X.SX32 R43, R7, R5, 0x1, P6 ;  /* 0x00000005072b7211 */ /* 0x000fe200030f0eff */
[----:B------:R1:W5:Y:S01]  /*2f80*/  @P1 LDG.E.U16 R52, desc[UR22][R56.64] ;  /* 0x0000001638341981 */ /* 0x000362000c1e1500 */
[----:B------:R-:W-:Y:S01]  /*2f90*/  ISETP.GE.U32.AND P1, PT, R6, 0x7fffffd5, PT ;  /* 0x7fffffd50600780c */ /* 0x000fe20003f26070 */
[C---:B------:R-:W-:Y:S01]  /*2fa0*/  IMAD.SHL.U32 R90, R82.reuse, 0x8, RZ ;  /* 0x00000008525a7824 */ /* 0x040fe200078e00ff */
[----:B------:R-:W-:Y:S01]  /*2fb0*/  SHF.R.U32.HI R7, RZ, 0x9, R68 ;  /* 0x00000009ff077819 */ /* 0x000fe20000011644 */
[----:B------:R-:W5:Y:S01]  /*2fc0*/  @P2 LDG.E.U16 R55, desc[UR22][R42.64] ;  /* 0x000000162a372981 */ /* 0x000f62000c1e1500 */
[C---:B------:R-:W-:Y:S01]  /*2fd0*/  LEA R6, P6, R82.reuse, R4, 0x4 ;  /* 0x0000000452067211 */ /* 0x040fe200078c20ff */
[----:B------:R-:W-:Y:S01]  /*2fe0*/  IMAD R61, R82, 0x2c, RZ ;  /* 0x0000002c523d7824 */ /* 0x000fe200078e02ff */
[----:B------:R-:W-:-:S02]  /*2ff0*/  LOP3.LUT P2, RZ, R7, 0x1, RZ, 0xc0, !PT ;  /* 0x0000000107ff7812 */ /* 0x000fc4000784c0ff */
[-C--:B------:R-:W-:Y:S02]  /*3000*/  LEA.HI.X.SX32 R7, R90, R5.reuse, 0x1, P6 ;  /* 0x000000055a077211 */ /* 0x080fe400030f0eff */
[----:B-1----:R-:W-:Y:S02]  /*3010*/  PRMT R56, RZ, 0x7610, R56 ;  /* 0x00007610ff387816 */ /* 0x002fe40000000038 */
[----:B------:R-:W-:Y:S01]  /*3020*/  SHF.R.U32.HI R40, RZ, 0x8, R68 ;  /* 0x00000008ff287819 */ /* 0x000fe20000011644 */
[C---:B------:R-:W-:Y:S01]  /*3030*/  IMAD R65, R82.reuse, 0x16, RZ ;  /* 0x0000001652417824 */ /* 0x040fe200078e02ff */
[----:B------:R-:W-:Y:S01]  /*3040*/  IADD3 R60, P6, PT, R61, R4, RZ ;  /* 0x000000043d3c7210 */ /* 0x000fe20007fde0ff */
[----:B------:R-:W-:Y:S01]  /*3050*/  IMAD R63, R82, 0x2e, RZ ;  /* 0x0000002e523f7824 */ /* 0x000fe200078e02ff */
[----:B------:R1:W5:Y:S01]  /*3060*/  @!P5 LDG.E.U16 R56, desc[UR22][R6.64] ;  /* 0x000000160638d981 */ /* 0x000362000c1e1500 */
[----:B------:R-:W-:Y:S01]  /*3070*/  LOP3.LUT P5, RZ, R40, 0x1, RZ, 0xc0, !PT ;  /* 0x0000000128ff7812 */ /* 0x000fe200078ac0ff */
[----:B------:R-:W-:Y:S01]  /*3080*/  IMAD R41, R82, 0x17, RZ ;  /* 0x0000001752297824 */ /* 0x000fe200078e02ff */
[----:B------:R-:W-:Y:S01]  /*3090*/  PRMT R54, RZ, 0x7610, R54 ;  /* 0x00007610ff367816 */ /* 0x000fe20000000036 */
[----:B------:R-:W-:Y:S01]  /*30a0*/  VIADD R40, R2, 0xfffffffc ;  /* 0xfffffffc02287836 */ /* 0x000fe20000000000 */
[----:B------:R-:W-:-:S02]  /*30b0*/  LEA.HI.X.SX32 R61, R65, R5, 0x1, P6 ;  /* 0x00000005413d7211 */ /* 0x000fc400030f0eff */
[-C--:B------:R-:W-:Y:S02]  /*30c0*/  IADD3 R62, P6, PT, R63, R4.reuse, RZ ;  /* 0x000000043f3e7210 */ /* 0x080fe40007fde0ff */
[----:B------:R-:W-:Y:S01]  /*30d0*/  PRMT R57, RZ, 0x7610, R57 ;  /* 0x00007610ff397816 */ /* 0x000fe20000000039 */
[----:B------:R2:W5:Y:S01]  /*30e0*/  @P2 LDG.E.U16 R54, desc[UR22][R60.64] ;  /* 0x000000163c362981 */ /* 0x000562000c1e1500 */
[-C--:B------:R-:W-:Y:S01]  /*30f0*/  LEA.HI.X.SX32 R63, R41, R5.reuse, 0x1, P6 ;  /* 0x00000005293f7211 */ /* 0x080fe200030f0eff */
[----:B------:R-:W-:Y:S01]  /*3100*/  IMAD R91, R82, 0x9, RZ ;  /* 0x00000009525b7824 */ /* 0x000fe200078e02ff */
[----:B------:R-:W-:Y:S01]  /*3110*/  ISETP.GE.U32.AND P2, PT, R40, 0x7fffffdd, PT ;  /* 0x7fffffdd2800780c */ /* 0x000fe20003f46070 */
[----:B-1----:R-:W-:Y:S01]  /*3120*/  VIADD R6, R2, 0xfffffff9 ;  /* 0xfffffff902067836 */ /* 0x002fe20000000000 */
[----:B------:R-:W-:Y:S01]  /*3130*/  IADD3 R40, P6, PT, R59, R4, RZ ;  /* 0x000000043b287210 */ /* 0x000fe20007fde0ff */
[----:B------:R-:W5:Y:S01]  /*3140*/  @P5 LDG.E.U16 R57, desc[UR22][R62.64] ;  /* 0x000000163e395981 */ /* 0x000f62000c1e1500 */
[----:B------:R-:W-:Y:S01]  /*3150*/  PRMT R59, RZ, 0x7610, R59 ;  /* 0x00007610ff3b7816 */ /* 0x000fe2000000003b */
[----:B------:R-:W-:Y:S01]  /*3160*/  IMAD R92, R82, 0xb, RZ ;  /* 0x0000000b525c7824 */ /* 0x000fe200078e02ff */
[----:B------:R-:W-:-:S02]  /*3170*/  LEA.HI.X.SX32 R41, R91, R5, 0x1, P6 ;  /* 0x000000055b297211 */ /* 0x000fc400030f0eff */
[----:B------:R-:W-:Y:S01]  /*3180*/  ISETP.GE.U32.AND P5, PT, R6, 0x7fffffda, PT ;  /* 0x7fffffda0600780c */ /* 0x000fe20003fa6070 */
[----:B------:R-:W-:Y:S01]  /*3190*/  VIADD R6, R2, 0xfffffff3 ;  /* 0xfffffff302067836 */ /* 0x000fe20000000000 */
[-C--:B------:R-:W-:Y:S01]  /*31a0*/  IADD3 R42, P6, PT, R65, R4.reuse, RZ ;  /* 0x00000004412a7210 */ /* 0x080fe20007fde0ff */
[C---:B------:R-:W-:Y:S01]  /*31b0*/  IMAD R93, R82.reuse, 0x6, RZ ;  /* 0x00000006525d7824 */ /* 0x040fe200078e02ff */
[----:B------:R1:W5:Y:S01]  /*31c0*/  @!P4 LDG.E.U16 R59, desc[UR22][R40.64] ;  /* 0x00000016283bc981 */ /* 0x000362000c1e1500 */
[----:B------:R-:W-:Y:S01]  /*31d0*/  IMAD R94, R82, 0x3, RZ ;  /* 0x00000003525e7824 */ /* 0x000fe200078e02ff */
[----:B------:R-:W-:Y:S02]  /*31e0*/  LEA.HI.X.SX32 R43, R92, R5, 0x1, P6 ;  /* 0x000000055c2b7211 */ /* 0x000fe400030f0eff */
[----:B------:R-:W-:Y:S02]  /*31f0*/  ISETP.GE.U32.AND P4, PT, R6, 0x7fffffd4, PT ;  /* 0x7fffffd40600780c */ /* 0x000fe40003f86070 */
[----:B------:R-:W-:Y:S01]  /*3200*/  IADD3 R6, P6, PT, R93, R4, RZ ;  /* 0x000000045d067210 */ /* 0x000fe20007fde0ff */
[----:B------:R-:W-:Y:S01]  /*3210*/  IMAD R95, R82, 0xc, RZ ;  /* 0x0000000c525f7824 */ /* 0x000fe200078e02ff */
[----:B------:R-:W-:-:S02]  /*3220*/  PRMT R73, RZ, 0x7610, R73 ;  /* 0x00007610ff497816 */ /* 0x000fc40000000049 */
[----:B------:R-:W-:Y:S02]  /*3230*/  PRMT R58, RZ, 0x7610, R58 ;  /* 0x00007610ff3a7816 */ /* 0x000fe4000000003a */
[-C--:B------:R-:W-:Y:S01]  /*3240*/  LEA.HI.X.SX32 R7, R94, R5.reuse, 0x1, P6 ;  /* 0x000000055e077211 */ /* 0x080fe200030f0eff */
[----:B--2---:R-:W-:Y:S01]  /*3250*/  VIADD R60, R2, 0xfffffff8 ;  /* 0xfffffff8023c7836 */ /* 0x004fe20000000000 */
[----:B-1----:R-:W-:Y:S01]  /*3260*/  SHF.R.U32.HI R41, RZ, 0x7, R68 ;  /* 0x00000007ff297819 */ /* 0x002fe20000011644 */
[----:B------:R-:W-:Y:S01]  /*3270*/  IMAD R61, R82, 0x18, RZ ;  /* 0x00000018523d7824 */ /* 0x000fe200078e02ff */
[----:B------:R-:W-:Y:S01]  /*3280*/  IADD3 R40, P6, PT, R95, R4, RZ ;  /* 0x000000045f287210 */ /* 0x000fe20007fde0ff */
[----:B------:R-:W5:Y:S01]  /*3290*/  @!P2 LDG.E.U16 R73, desc[UR22][R6.64] ;  /* 0x000000160649a981 */ /* 0x000f62000c1e1500 */
[----:B------:R-:W-:Y:S02]  /*32a0*/  LOP3.LUT P2, RZ, R41, 0x1, RZ, 0xc0, !PT ;  /* 0x0000000129ff7812 */ /* 0x000fe4000784c0ff */
[----:B------:R-:W-:Y:S01]  /*32b0*/  PRMT R72, RZ, 0x7610, R72 ;  /* 0x00007610ff487816 */ /* 0x000fe20000000048 */
[----:B------:R1:W5:Y:S01]  /*32c0*/  @!P1 LDG.E.U16 R58, desc[UR22][R42.64] ;  /* 0x000000162a3a9981 */ /* 0x000362000c1e1500 */
[----:B------:R-:W-:Y:S01]  /*32d0*/  ISETP.GE.U32.AND P1, PT, R60, 0x7fffffd9, PT ;  /* 0x7fffffd93c00780c */ /* 0x000fe20003f26070 */
[----:B------:R-:W-:Y:S01]  /*32e0*/  VIADD R60, R2, 0xfffffff2 ;  /* 0xfffffff2023c7836 */ /* 0x000fe20000000000 */
[----:B------:R-:W-:Y:S01]  /*32f0*/  LEA.HI.X.SX32 R41, R93, R5, 0x1, P6 ;  /* 0x000000055d297211 */ /* 0x000fe200030f0eff */
[----:B------:R-:W-:Y:S01]  /*3300*/  IMAD R63, R82, 0x30, RZ ;  /* 0x00000030523f7824 */ /* 0x000fe200078e02ff */
[----:B------:R-:W-:-:S03]  /*3310*/  PRMT R74, RZ, 0x7610, R74 ;  /* 0x00007610ff4a7816 */ /* 0x000fc6000000004a */
[----:B------:R2:W5:Y:S01]  /*3320*/  @!P5 LDG.E.U16 R72, desc[UR22][R40.64] ;  /* 0x000000162848d981 */ /* 0x000562000c1e1500 */
[-C--:B-1----:R-:W-:Y:S02]  /*3330*/  IADD3 R42, P6, PT, R61, R4.reuse, RZ ;  /* 0x000000043d2a7210 */ /* 0x082fe40007fde0ff */
[----:B------:R-:W-:Y:S02]  /*3340*/  ISETP.GE.U32.AND P5, PT, R60, 0x7fffffd3, PT ;  /* 0x7fffffd33c00780c */ /* 0x000fe40003fa6070 */
[-C--:B------:R-:W-:Y:S01]  /*3350*/  LEA.HI.X.SX32 R43, R95, R5.reuse, 0x1, P6 ;  /* 0x000000055f2b7211 */ /* 0x080fe200030f0eff */
[----:B------:R-:W-:Y:S01]  /*3360*/  VIADD R6, R2, 0xfffffff1 ;  /* 0xfffffff102067836 */ /* 0x000fe20000000000 */
[-C--:B------:R-:W-:Y:S01]  /*3370*/  IADD3 R60, P6, PT, R63, R4.reuse, RZ ;  /* 0x000000043f3c7210 */ /* 0x080fe20007fde0ff */
[----:B------:R-:W-:Y:S01]  /*3380*/  IMAD R96, R82, 0xe, RZ ;  /* 0x0000000e52607824 */ /* 0x000fe200078e02ff */
[----:B------:R-:W-:Y:S01]  /*3390*/  PRMT R78, RZ, 0x7610, R78 ;  /* 0x00007610ff4e7816 */ /* 0x000fe2000000004e */
[----:B------:R1:W5:Y:S01]  /*33a0*/  @!P4 LDG.E.U16 R74, desc[UR22][R42.64] ;  /* 0x000000162a4ac981 */ /* 0x000362000c1e1500 */
[-C--:B------:R-:W-:Y:S01]  /*33b0*/  LEA.HI.X.SX32 R61, R61, R5.reuse, 0x1, P6 ;  /* 0x000000053d3d7211 */ /* 0x080fe200030f0eff */
[----:B------:R-:W-:Y:S01]  /*33c0*/  VIADD R7, R2, 0xffffffff ;  /* 0xffffffff02077836 */ /* 0x000fe20000000000 */
[----:B------:R-:W-:Y:S01]  /*33d0*/  ISETP.GE.U32.AND P4, PT, R6, 0x7fffffd2, PT ;  /* 0x7fffffd20600780c */ /* 0x000fe20003f86070 */
[----:B------:R-:W-:Y:S01]  /*33e0*/  IMAD R97, R82, 0x7, RZ ;  /* 0x0000000752617824 */ /* 0x000fe200078e02ff */
[-C--:B------:R-:W-:Y:S01]  /*33f0*/  IADD3 R6, P6, PT, R96, R4.reuse, RZ ;  /* 0x0000000460067210 */ /* 0x080fe20007fde0ff */
[----:B------:R4:W5:Y:S01]  /*3400*/  @P2 LDG.E.U16 R78, desc[UR22][R60.64] ;  /* 0x000000163c4e2981 */ /* 0x000962000c1e1500 */
[----:B------:R-:W-:Y:S01]  /*3410*/  ISETP.GE.U32.AND P2, PT, R7, 0x7fffffe0, PT ;  /* 0x7fffffe00700780c */ /* 0x000fe20003f46070 */
[C---:B------:R-:W-:Y:S01]  /*3420*/  IMAD R63, R82.reuse, 0x1a, RZ ;  /* 0x0000001a523f7824 */ /* 0x040fe200078e02ff */
[----:B------:R-:W-:Y:S01]  /*3430*/  PRMT R75, RZ, 0x7610, R75 ;  /* 0x00007610ff4b7816 */ /* 0x000fe2000000004b */
[C---:B------:R-:W-:Y:S01]  /*3440*/  IMAD R67, R82.reuse, 0x1c, RZ ;  /* 0x0000001c52437824 */ /* 0x040fe200078e02ff */
[----:B------:R-:W-:Y:S01]  /*3450*/  LEA.HI.X.SX32 R7, R97, R5, 0x1, P6 ;  /* 0x0000000561077211 */ /* 0x000fe200030f0eff */
[----:B------:R-:W-:Y:S01]  /*3460*/  IMAD R98, R82, 0xd, RZ ;  /* 0x0000000d52627824 */ /* 0x000fe200078e02ff */
[----:B--2---:R-:W-:-:S02]  /*3470*/  IADD3 R40, P6, PT, R63, R4, RZ ;  /* 0x000000043f287210 */ /* 0x004fc40007fde0ff */
[--C-:B-1----:R-:W-:Y:S01]  /*3480*/  SHF.R.U32.HI R43, RZ, 0x6, R68.reuse ;  /* 0x00000006ff2b7819 */ /* 0x102fe20000011644 */
[----:B------:R1:W5:Y:S01]  /*3490*/  @!P1 LDG.E.U16 R75, desc[UR22][R6.64] ;  /* 0x00000016064b9981 */ /* 0x000362000c1e1500 */
[----:B------:R-:W-:Y:S02]  /*34a0*/  IADD3 R42, P1, PT, R67, R4, RZ ;  /* 0x00000004432a7210 */ /* 0x000fe40007f3e0ff */
[----:B------:R-:W-:Y:S01]  /*34b0*/  PRMT R77, RZ, 0x7610, R77 ;  /* 0x00007610ff4d7816 */ /* 0x000fe2000000004d */
[----:B----4-:R-:W-:Y:S01]  /*34c0*/  IMAD R61, R82, 0x32, RZ ;  /* 0x00000032523d7824 */ /* 0x010fe200078e02ff */
[----:B------:R-:W-:Y:S02]  /*34d0*/  LEA.HI.X.SX32 R41, R98, R5, 0x1, P6 ;  /* 0x0000000562297211 */ /* 0x000fe400030f0eff */
[----:B------:R-:W-:Y:S02]  /*34e0*/  LOP3.LUT P6, RZ, R43, 0x1, RZ, 0xc0, !PT ;  /* 0x000000012bff7812 */ /* 0x000fe400078cc0ff */
[----:B------:R-:W-:-:S02]  /*34f0*/  SHF.R.U32.HI R60, RZ, 0x5, R68 ;  /* 0x00000005ff3c7819 */ /* 0x000fc40000011644 */
[----:B------:R-:W-:Y:S01]  /*3500*/  PRMT R76, RZ, 0x7610, R76 ;  /* 0x00007610ff4c7816 */ /* 0x000fe2000000004c */
[----:B------:R-:W-:Y:S01]  /*3510*/  IMAD R79, R82, 0x34, RZ ;  /* 0x00000034524f7824 */ /* 0x000fe200078e02ff */
[-C--:B------:R-:W-:Y:S01]  /*3520*/  LEA.HI.X.SX32 R43, R96, R5.reuse, 0x1, P1 ;  /* 0x00000005602b7211 */ /* 0x080fe200008f0eff */
[----:B------:R2:W5:Y:S01]  /*3530*/  @!P5 LDG.E.U16 R77, desc[UR22][R40.64] ;  /* 0x00000016284dd981 */ /* 0x000562000c1e1500 */
[----:B------:R-:W-:Y:S01]  /*3540*/  LOP3.LUT P1, RZ, R60, 0x1, RZ, 0xc0, !PT ;  /* 0x000000013cff7812 */ /* 0x000fe2000782c0ff */
[C---:B-1----:R-:W-:Y:S01]  /*3550*/  IMAD R7, R82.reuse, 0x19, RZ ;  /* 0x0000001952077824 */ /* 0x042fe200078e02ff */
[-C--:B------:R-:W-:Y:S01]  /*3560*/  IADD3 R60, P5, PT, R61, R4.reuse, RZ ;  /* 0x000000043d3c7210 */ /* 0x080fe20007fbe0ff */
[C---:B------:R-:W-:Y:S01]  /*3570*/  IMAD R81, R82.reuse, 0x36, RZ ;  /* 0x0000003652517824 */ /* 0x040fe200078e02ff */
[----:B------:R1:W5:Y:S01]  /*3580*/  @!P4 LDG.E.U16 R76, desc[UR22][R42.64] ;  /* 0x000000162a4cc981 */ /* 0x000362000c1e1500 */
[C---:B------:R-:W-:Y:S01]  /*3590*/  IMAD R99, R82.reuse, 0x38, RZ ;  /* 0x0000003852637824 */ /* 0x040fe200078e02ff */
[-C--:B------:R-:W-:Y:S01]  /*35a0*/  IADD3 R62, P4, PT, R79, R4.reuse, RZ ;  /* 0x000000044f3e7210 */ /* 0x080fe20007f9e0ff */
[C---:B------:R-:W-:Y:S01]  /*35b0*/  IMAD R65, R82.reuse, 0x1b, RZ ;  /* 0x0000001b52417824 */ /* 0x040fe200078e02ff */
[-C--:B------:R-:W-:Y:S01]  /*35c0*/  LEA.HI.X.SX32 R61, R7, R5.reuse, 0x1, P5 ;  /* 0x00000005073d7211 */ /* 0x080fe200028f0eff */
[C---:B--2---:R-:W-:Y:S01]  /*35d0*/  IMAD R41, R82.reuse, 0x3a, RZ ;  /* 0x0000003a52297824 */ /* 0x044fe200078e02ff */
[----:B------:R-:W-:Y:S01]  /*35e0*/  IADD3 R64, P5, PT, R81, R4, RZ ;  /* 0x0000000451407210 */ /* 0x000fe20007fbe0ff */
[----:B------:R-:W-:Y:S01]  /*35f0*/  IMAD R105, R82, 0x3c, RZ ;  /* 0x0000003c52697824 */ /* 0x000fe200078e02ff */
[----:B------:R-:W-:-:S02]  /*3600*/  LEA.HI.X.SX32 R63, R63, R5, 0x1, P4 ;  /* 0x000000053f3f7211 */ /* 0x000fc400020f0eff */
[-C--:B------:R-:W-:Y:S01]  /*3610*/  IADD3 R66, P4, PT, R99, R4.reuse, RZ ;  /* 0x0000000463427210 */ /* 0x080fe20007f9e0ff */
[C---:B------:R-:W-:Y:S01]  /*3620*/  IMAD R69, R82.reuse, 0x1d, RZ ;  /* 0x0000001d52457824 */ /* 0x040fe200078e02ff */
[-C--:B------:R-:W-:Y:S02]  /*3630*/  LEA.HI.X.SX32 R65, R65, R5.reuse, 0x1, P5 ;  /* 0x0000000541417211 */ /* 0x080fe400028f0eff */
[-C--:B------:R-:W-:Y:S01]  /*3640*/  IADD3 R6, P5, PT, R41, R4.reuse, RZ ;  /* 0x0000000429067210 */ /* 0x080fe20007fbe0ff */
[----:B------:R-:W-:Y:S01]  /*3650*/  IMAD R79, R82, 0x3e, RZ ;  /* 0x0000003e524f7824 */ /* 0x000fe200078e02ff */
[----:B------:R-:W-:Y:S02]  /*3660*/  SHF.R.U32.HI R41, RZ, 0x4, R68 ;  /* 0x00000004ff297819 */ /* 0x000fe40000011644 */
[----:B------:R-:W-:Y:S02]  /*3670*/  LEA.HI.X.SX32 R67, R67, R5, 0x1, P4 ;  /* 0x0000000543437211 */ /* 0x000fe400020f0eff */
[----:B------:R-:W-:-:S02]  /*3680*/  IADD3 R40, P4, PT, R105, R4, RZ ;  /* 0x0000000469287210 */ /* 0x000fc40007f9e0ff */
[-C--:B------:R-:W-:Y:S01]  /*3690*/  LEA.HI.X.SX32 R7, R69, R5.reuse, 0x1, P5 ;  /* 0x0000000545077211 */ /* 0x080fe200028f0eff */
[----:B-1----:R-:W-:Y:S01]  /*36a0*/  IMAD R43, R82, 0x1f, RZ ;  /* 0x0000001f522b7824 */ /* 0x002fe200078e02ff */
[----:B------:R-:W-:Y:S02]  /*36b0*/  LOP3.LUT P5, RZ, R41, 0x1, RZ, 0xc0, !PT ;  /* 0x0000000129ff7812 */ /* 0x000fe400078ac0ff */
[----:B------:R-:W-:Y:S02]  /*36c0*/  LEA.HI.X.SX32 R41, R71, R5, 0x1, P4 ;  /* 0x0000000547297211 */ /* 0x000fe400020f0eff */
[----:B------:R-:W-:Y:S02]  /*36d0*/  IADD3 R42, P4, PT, R79, R4, RZ ;  /* 0x000000044f2a7210 */ /* 0x000fe40007f9e0ff */
[----:B------:R-:W-:Y:S02]  /*36e0*/  SHF.R.U32.HI R69, RZ, 0x3, R68 ;  /* 0x00000003ff457819 */ /* 0x000fe40000011644 */
[----:B------:R-:W-:-:S02]  /*36f0*/  PRMT R70, RZ, 0x7610, R70 ;  /* 0x00007610ff467816 */ /* 0x000fc40000000046 */
[----:B------:R-:W-:Y:S02]  /*3700*/  LEA.HI.X.SX32 R43, R43, R5, 0x1, P4 ;  /* 0x000000052b2b7211 */ /* 0x000fe400020f0eff */
[----:B------:R-:W-:Y:S02]  /*3710*/  LOP3.LUT P4, RZ, R69, 0x1, RZ, 0xc0, !PT ;  /* 0x0000000145ff7812 */ /* 0x000fe4000788c0ff */
[----:B------:R-:W-:Y:S01]  /*3720*/  PRMT R69, RZ, 0x7610, R69 ;  /* 0x00007610ff457816 */ /* 0x000fe20000000045 */
[----:B------:R-:W5:Y:S01]  /*3730*/  @!P2 LDG.E.U16 R70, desc[UR22][R4.64] ;  /* 0x000000160446a981 */ /* 0x000f62000c1e1500 */
[--C-:B------:R-:W-:Y:S02]  /*3740*/  SHF.R.U32.HI R71, RZ, 0x2, R68.reuse ;  /* 0x00000002ff477819 */ /* 0x100fe40000011644 */
[----:B------:R-:W-:Y:S02]  /*3750*/  LOP3.LUT R99, R101, 0x1f, RZ, 0xc0, !PT ;  /* 0x0000001f65637812 */ /* 0x000fe400078ec0ff */
[----:B------:R-:W-:Y:S01]  /*3760*/  SHF.R.U32.HI R68, RZ, 0x1, R68 ;  /* 0x00000001ff447819 */ /* 0x000fe20000011644 */
[----:B------:R-:W5:Y:S01]  /*3770*/  @P6 LDG.E.U16 R69, desc[UR22][R60.64] ;  /* 0x000000163c456981 */ /* 0x000f62000c1e1500 */
[----:B------:R-:W-:-:S02]  /*3780*/  LOP3.LUT P2, RZ, R71, 0x1, RZ, 0xc0, !PT ;  /* 0x0000000147ff7812 */ /* 0x000fc4000784c0ff */
[----:B------:R-:W-:Y:S02]  /*3790*/  PRMT R71, RZ, 0x7610, R71 ;  /* 0x00007610ff477816 */ /* 0x000fe40000000047 */
[----:B------:R-:W-:Y:S01]  /*37a0*/  LOP3.LUT P6, RZ, R68, 0x1, RZ, 0xc0, !PT ;  /* 0x0000000144ff7812 */ /* 0x000fe200078cc0ff */
[----:B------:R-:W-:Y:S01]  /*37b0*/  IMAD R68, R99, R83, RZ ;  /* 0x0000005363447224 */ /* 0x000fe200078e02ff */
[----:B------:R-:W-:Y:S01]  /*37c0*/  PRMT R79, RZ, 0x7610, R79 ;  /* 0x00007610ff4f7816 */ /* 0x000fe2000000004f */
[----:B---3--:R-:W-:Y:S01]  /*37d0*/  IMAD R29, R29, UR5, RZ ;  /* 0x000000051d1d7c24 */ /* 0x008fe2000f8e02ff */
[----:B------:R-:W5:Y:S01]  /*37e0*/  @P1 LDG.E.U16 R71, desc[UR22][R62.64] ;  /* 0x000000163e471981 */ /* 0x000f62000c1e1500 */
[----:B------:R-:W-:Y:S01]  /*37f0*/  IMAD R28, R28, UR5, RZ ;  /* 0x000000051c1c7c24 */ /* 0x000fe2000f8e02ff */
[C---:B------:R-:W-:Y:S01]  /*3800*/  LEA R105, P1, R68.reuse, UR18, 0x1 ;  /* 0x0000001244697c11 */ /* 0x040fe2000f8208ff */
[----:B------:R-:W-:Y:S01]  /*3810*/  IMAD R31, R31, UR5, RZ ;  /* 0x000000051f1f7c24 */ /* 0x000fe2000f8e02ff */
[----:B------:R-:W-:Y:S01]  /*3820*/  PRMT R80, RZ, 0x7610, R80 ;  /* 0x00007610ff507816 */ /* 0x000fe20000000050 */
[----:B------:R1:W5:Y:S01]  /*3830*/  @P4 LDG.E.U16 R79, desc[UR22][R66.64] ;  /* 0x00000016424f4981 */ /* 0x000362000c1e1500 */
[----:B------:R-:W-:Y:S01]  /*3840*/  LEA.HI.X.SX32 R122, R68, UR19, 0x1, P1 ;  /* 0x00000013447a7c11 */ /* 0x000fe200088f0eff */
[----:B------:R-:W-:Y:S01]  /*3850*/  IMAD R35, R35, UR5, RZ ;  /* 0x0000000523237c24 */ /* 0x000fe2000f8e02ff */
[-C--:B------:R-:W-:Y:S01]  /*3860*/  LEA R156, P4, R29, R105.reuse, 0x1 ;  /* 0x000000691d9c7211 */ /* 0x080fe200078808ff */
[----:B------:R-:W-:Y:S01]  /*3870*/  IMAD R33, R33, UR5, RZ ;  /* 0x0000000521217c24 */ /* 0x000fe2000f8e02ff */
[CC--:B------:R-:W-:Y:S01]  /*3880*/  LEA R154, P1, R28.reuse, R105.reuse, 0x1 ;  /* 0x000000691c9a7211 */ /* 0x0c0fe200078208ff */
[----:B------:R2:W5:Y:S01]  /*3890*/  @P5 LDG.E.U16 R80, desc[UR22][R64.64] ;  /* 0x0000001640505981 */ /* 0x000562000c1e1500 */
[-C--:B------:R-:W-:Y:S01]  /*38a0*/  LEA.HI.X.SX32 R81, R29, R122.reuse, 0x1, P4 ;  /* 0x0000007a1d517211 */ /* 0x080fe200020f0eff */
[----:B------:R-:W-:Y:S01]  /*38b0*/  IMAD R37, R37, UR5, RZ ;  /* 0x0000000525257c24 */ /* 0x000fe2000f8e02ff */
[----:B------:R-:W-:Y:S01]  /*38c0*/  LEA.HI.X.SX32 R161, R28, R122, 0x1, P1 ;  /* 0x0000007a1ca17211 */ /* 0x000fe200008f0eff */
[----:B------:R-:W-:Y:S01]  /*38d0*/  IMAD R14, R14, UR5, RZ ;  /* 0x000000050e0e7c24 */ /* 0x000fe2000f8e02ff */
[-C--:B------:R-:W-:Y:S01]  /*38e0*/  LEA R152, P4, R31, R105.reuse, 0x1 ;  /* 0x000000691f987211 */ /* 0x080fe200078808ff */
[----:B------:R-:W-:Y:S01]  /*38f0*/  IMAD R8, R8, UR5, RZ ;  /* 0x0000000508087c24 */ /* 0x000fe2000f8e02ff */
[----:B------:R-:W-:-:S02]  /*3900*/  LEA R148, P1, R35, R105, 0x1 ;  /* 0x0000006923947211 */ /* 0x000fc400078208ff */
[-C--:B------:R-:W-:Y:S01]  /*3910*/  LEA R150, P5, R33, R105.reuse, 0x1 ;  /* 0x0000006921967211 */ /* 0x080fe200078a08ff */
[----:B------:R-:W-:Y:S01]  /*3920*/  IMAD R9, R9, UR5, RZ ;  /* 0x0000000509097c24 */ /* 0x000fe2000f8e02ff */
[-C--:B------:R-:W-:Y:S01]  /*3930*/  LEA.HI.X.SX32 R159, R31, R122.reuse, 0x1, P4 ;  /* 0x0000007a1f9f7211 */ /* 0x080fe200020f0eff */
[----:B------:R-:W-:Y:S01]  /*3940*/  IMAD R20, R20, UR5, RZ ;  /* 0x0000000514147c24 */ /* 0x000fe2000f8e02ff */
[-C--:B------:R-:W-:Y:S01]  /*3950*/  LEA.HI.X.SX32 R155, R35, R122.reuse, 0x1, P1 ;  /* 0x0000007a239b7211 */ /* 0x080fe200008f0eff */
[----:B------:R-:W-:Y:S01]  /*3960*/  IMAD R12, R12, UR5, RZ ;  /* 0x000000050c0c7c24 */ /* 0x000fe2000f8e02ff */
[-C--:B------:R-:W-:Y:S02]  /*3970*/  LEA R146, P4, R37, R105.reuse, 0x1 ;  /* 0x0000006925927211 */ /* 0x080fe400078808ff */
[----:B------:R-:W-:Y:S02]  /*3980*/  LEA.HI.X.SX32 R157, R33, R122, 0x1, P5 ;  /* 0x0000007a219d7211 */ /* 0x000fe400028f0eff */
[----:B-1----:R-:W-:-:S02]  /*3990*/  LEA R66, P1, R14, R105, 0x1 ;  /* 0x000000690e427211 */ /* 0x002fc400078208ff */
[-C--:B------:R-:W-:Y:S01]  /*39a0*/  LEA R68, P5, R8, R105.reuse, 0x1 ;  /* 0x0000006908447211 */ /* 0x080fe200078a08ff */
[----:B------:R-:W-:Y:S01]  /*39b0*/  IMAD R13, R13, UR5, RZ ;  /* 0x000000050d0d7c24 */ /* 0x000fe2000f8e02ff */
[-C--:B------:R-:W-:Y:S01]  /*39c0*/  LEA.HI.X.SX32 R153, R37, R122.reuse, 0x1, P4 ;  /* 0x0000007a25997211 */ /* 0x080fe200020f0eff */
[----:B------:R-:W-:Y:S01]  /*39d0*/  IMAD R22, R22, UR5, RZ ;  /* 0x0000000516167c24 */ /* 0x000fe2000f8e02ff */
[-C--:B------:R-:W-:Y:S01]  /*39e0*/  LEA.HI.X.SX32 R67, R14, R122.reuse, 0x1, P1 ;  /* 0x0000007a0e437211 */ /* 0x080fe200008f0eff */
[----:B------:R-:W-:Y:S01]  /*39f0*/  IMAD R16, R16, UR5, RZ ;  /* 0x0000000510107c24 */ /* 0x000fe2000f8e02ff */
[-C--:B--2---:R-:W-:Y:S02]  /*3a00*/  LEA R64, P4, R9, R105.reuse, 0x1 ;  /* 0x0000006909407211 */ /* 0x084fe400078808ff */
[----:B------:R-:W-:Y:S02]  /*3a10*/  LEA.HI.X.SX32 R151, R8, R122, 0x1, P5 ;  /* 0x0000007a08977211 */ /* 0x000fe400028f0eff */
        /* <DEDUP_REMOVED lines=30> */
[-C--:B------:R-:W-:Y:S02]  /*3c00*/  LEA.HI.X.SX32 R137, R21, R122.reuse, 0x1, P4 ;  /* 0x0000007a15897211 */ /* 0x080fe400020f0eff */
        /* <DEDUP_REMOVED lines=10> */
[-C--:B------:R-:W-:Y:S02]  /*3cb0*/  LEA.HI.X.SX32 R129, R34, R122.reuse, 0x1, P5 ;  /* 0x0000007a22817211 */ /* 0x080fe400028f0eff */
[-C--:B------:R-:W-:Y:S02]  /*3cc0*/  LEA R30, P1, R15, R105.reuse, 0x1 ;  /* 0x000000690f1e7211 */ /* 0x080fe400078208ff */
[----:B------:R-:W-:Y:S01]  /*3cd0*/  LEA R119, P5, R11, R105, 0x1 ;  /* 0x000000690b777211 */ /* 0x000fe200078a08ff */
[----:B------:R-:W-:Y:S01]  /*3ce0*/  IMAD R27, R27, UR5, RZ ;  /* 0x000000051b1b7c24 */ /* 0x000fe2000f8e02ff */
[-C--:B------:R-:W-:Y:S01]  /*3cf0*/  LEA.HI.X.SX32 R31, R15, R122.reuse, 0x1, P1 ;  /* 0x0000007a0f1f7211 */ /* 0x080fe200008f0eff */
[----:B------:R-:W-:Y:S01]  /*3d00*/  VIADD R100, R2, 0x1f ;  /* 0x0000001f02647836 */ /* 0x000fe20000000000 */
[----:B------:R-:W-:-:S02]  /*3d10*/  LEA.HI.X.SX32 R33, R11, R122, 0x1, P5 ;  /* 0x0000007a0b217211 */ /* 0x000fc400028f0eff */
[-C--:B------:R-:W-:Y:S02]  /*3d20*/  LEA R24, P1, R23, R105.reuse, 0x1 ;  /* 0x0000006917187211 */ /* 0x080fe400078208ff */
[-C--:B------:R-:W-:Y:S02]  /*3d30*/  LEA R26, P5, R19, R105.reuse, 0x1 ;  /* 0x00000069131a7211 */ /* 0x080fe400078a08ff */
[-C--:B------:R-:W-:Y:S02]  /*3d40*/  LEA.HI.X.SX32 R25, R23, R122.reuse, 0x1, P1 ;  /* 0x0000007a17197211 */ /* 0x080fe400008f0eff */
[----:B------:R-:W-:Y:S02]  /*3d50*/  LEA.HI.X.SX32 R117, R19, R122, 0x1, P5 ;  /* 0x0000007a13757211 */ /* 0x000fe400028f0eff */
[----:B------:R-:W-:Y:S02]  /*3d60*/  LEA R20, P1, R27, R105, 0x1 ;  /* 0x000000691b147211 */ /* 0x000fe400078208ff */
[----:B------:R-:W-:-:S02]  /*3d70*/  ISETP.GT.AND P5, PT, R100, 0x1f, PT ;  /* 0x0000001f6400780c */ /* 0x000fc40003fa4270 */
[----:B------:R-:W-:Y:S02]  /*3d80*/  LEA.HI.X.SX32 R21, R27, R122, 0x1, P1 ;  /* 0x0000007a1b157211 */ /* 0x000fe400008f0eff */
[----:B------:R-:W-:Y:S02]  /*3d90*/  ISETP.LT.AND P1, PT, R99, R2, P5 ;  /* 0x000000026300720c */ /* 0x000fe40002f21270 */
[----:B------:R-:W-:Y:S02]  /*3da0*/  PRMT R106, RZ, 0x7610, R106 ;  /* 0x00007610ff6a7816 */ /* 0x000fe4000000006a */
[----:B------:R-:W-:Y:S02]  /*3db0*/  PRMT R19, RZ, 0x7610, R19 ;  /* 0x00007610ff137816 */ /* 0x000fe40000000013 */
[----:B------:R-:W-:Y:S02]  /*3dc0*/  PRMT R2, RZ, 0x7610, R2 ;  /* 0x00007610ff027816 */ /* 0x000fe40000000002 */
[----:B------:R0:W5:Y:S04]  /*3dd0*/  @P2 LDG.E.U16 R106, desc[UR22][R6.64] ;  /* 0x00000016066a2981 */ /* 0x000168000c1e1500 */
[----:B------:R0:W5:Y:S04]  /*3de0*/  @P6 LDG.E.U16 R19, desc[UR22][R40.64] ;  /* 0x0000001628136981 */ /* 0x000168000c1e1500 */
[----:B------:R0:W5:Y:S01]  /*3df0*/  @!P0 LDG.E.U16 R2, desc[UR22][R42.64] ;  /* 0x000000162a028981 */ /* 0x000162000c1e1500 */
[----:B------:R-:W-:-:S02]  /*3e00*/  IMAD R10, R10, UR5, RZ ;  /* 0x000000050a0a7c24 */ /* 0x000fc4000f8e02ff */
[----:B------:R-:W-:-:S03]  /*3e10*/  IMAD R18, R18, UR5, RZ ;  /* 0x0000000512127c24 */ /* 0x000fc6000f8e02ff */
[----:B------:R-:W-:Y:S01]  /*3e20*/  LEA R121, P4, R10, R105, 0x1 ;  /* 0x000000690a797211 */ /* 0x000fe200078808ff */
[----:B------:R-:W-:Y:S02]  /*3e30*/  IMAD R32, R32, UR5, RZ ;  /* 0x0000000520207c24 */ /* 0x000fe4000f8e02ff */
[----:B------:R-:W-:Y:S01]  /*3e40*/  IMAD R39, R39, UR5, RZ ;  /* 0x0000000527277c24 */ /* 0x000fe2000f8e02ff */
[----:B------:R-:W-:Y:S01]  /*3e50*/  LEA.HI.X.SX32 R35, R10, R122, 0x1, P4 ;  /* 0x0000007a0a237211 */ /* 0x000fe200020f0eff */
[----:B------:R-:W-:-:S04]  /*3e60*/  @!UP1 UIADD3 UR4, UPT, UPT, -UR4, 0x100000, URZ ;  /* 0x0010000004049890 */ /* 0x000fc8000fffe1ff */
[----:B------:R-:W-:Y:S02]  /*3e70*/  @!UP1 USHF.L.U32 UR5, UR4, 0xb, URZ ;  /* 0x0000000b04059899 */ /* 0x000fe400080006ff */
[----:B------:R-:W-:Y:S01]  /*3e80*/  @!UP1 USHF.L.U32 UR4, UR4, 0x1, URZ ;  /* 0x0000000104049899 */ /* 0x000fe200080006ff */
[----:B------:R-:W-:Y:S01]  /*3e90*/  LEA R28, P4, R18, R105, 0x1 ;  /* 0x00000069121c7211 */ /* 0x000fe200078808ff */
[----:B------:R-:W-:-:S03]  /*3ea0*/  VOTEU.ALL UP1, P3 ;  /* 0x0000000000ff7886 */ /* 0x000fc60001820000 */
[----:B------:R-:W-:Y:S02]  /*3eb0*/  LEA.HI.X.SX32 R29, R18, R122, 0x1, P4 ;  /* 0x0000007a121d7211 */ /* 0x000fe400020f0eff */
[----:B------:R-:W-:-:S04]  /*3ec0*/  LEA R22, P4, R32, R105, 0x1 ;  /* 0x0000006920167211 */ /* 0x000fc800078808ff */
[----:B------:R-:W-:Y:S01]  /*3ed0*/  LEA.HI.X.SX32 R23, R32, R122, 0x1, P4 ;  /* 0x0000007a20177211 */ /* 0x000fe200020f0eff */
[----:B------:R0:W1:Y:S01]  /*3ee0*/  @!UP1 SYNCS.EXCH.64 URZ, [UR11+0x4008], UR4 ;  /* 0x004008040bff95b2 */ /* 0x0000620008000100 */
[----:B------:R-:W-:-:S04]  /*3ef0*/  LEA R105, P4, R39, R105, 0x1 ;  /* 0x0000006927697211 */ /* 0x000fc800078808ff */
[----:B------:R-:W-:Y:S01]  /*3f00*/  LEA.HI.X.SX32 R122, R39, R122, 0x1, P4 ;  /* 0x0000007a277a7211 */ /* 0x000fe200020f0eff */
[----:B0-----:R-:W-:Y:S08]  /*3f10*/  @!P5 BRA `(.L_x_6) ;  /* 0x000000000044d947 */ /* 0x001ff00003800000 */
[----:B-----5:R-:W-:Y:S02]  /*3f20*/  PRMT R4, R70, 0x5410, R45 ;  /* 0x0000541046047816 */ /* 0x020fe4000000002d */
[----:B------:R-:W-:Y:S02]  /*3f30*/  PRMT R5, R46, 0x5410, R73 ;  /* 0x000054102e057816 */ /* 0x000fe40000000049 */
[----:B------:R-:W-:Y:S02]  /*3f40*/  PRMT R6, R50, 0x5410, R51 ;  /* 0x0000541032067816 */ /* 0x000fe40000000033 */
[----:B------:R-:W-:Y:S02]  /*3f50*/  PRMT R7, R72, 0x5410, R75 ;  /* 0x0000541048077816 */ /* 0x000fe4000000004b */
[----:B------:R-:W-:Y:S02]  /*3f60*/  PRMT R8, R56, 0x5410, R59 ;  /* 0x0000541038087816 */ /* 0x000fe4000000003b */
[----:B------:R-:W-:-:S02]  /*3f70*/  PRMT R9, R53, 0x5410, R58 ;  /* 0x0000541035097816 */ /* 0x000fc4000000003a */
[----:B------:R-:W-:Y:S02]  /*3f80*/  PRMT R10, R74, 0x5410, R77 ;  /* 0x000054104a0a7816 */ /* 0x000fe4000000004d */
        /* <DEDUP_REMOVED lines=8> */
[----:B------:R-:W-:-:S04]  /*4010*/  PRMT R19, R19, 0x5410, R2 ;  /* 0x0000541013137816 */ /* 0x000fc80000000002 */
[----:B------:R0:W-:Y:S03]  /*4020*/  STTM.x16 tmem[UR12+0x80], R4 ;  /* 0x00008004000079ed */ /* 0x0001e6000824000c */
.L_x_6:
[----:B------:R-:W2:Y:S01]  /*4030*/  FENCE.VIEW.ASYNC.T ;  /* 0x00000000000073c6 */ /* 0x000ea20000000200 */
[----:B0-----:R-:W-:Y:S01]  /*4040*/  PRMT R4, RZ, 0x7610, R4 ;  /* 0x00007610ff047816 */ /* 0x001fe20000000004 */
[----:B-----5:R-:W-:Y:S01]  /*4050*/  IMAD.MOV.U32 R80, RZ, RZ, R156 ;  /* 0x000000ffff507224 */ /* 0x020fe200078e009c */
[----:B-12---:R-:W-:Y:S01]  /*4060*/  BAR.SYNC.DEFER_BLOCKING 0x0 ;  /* 0x0000000000007b1d */ /* 0x006fe20000010000 */
[----:B------:R-:W-:Y:S01]  /*4070*/  PRMT R6, RZ, 0x7610, R6 ;  /* 0x00007610ff067816 */ /* 0x000fe20000000006 */
[----:B------:R-:W-:Y:S01]  /*4080*/  IMAD.MOV.U32 R76, RZ, RZ, R152 ;  /* 0x000000ffff4c7224 */ /* 0x000fe200078e0098 */
        /* <DEDUP_REMOVED lines=60> */
[----:B------:R-:W2:Y:S01]  /*4450*/  @P1 LDG.E.U16 R4, desc[UR22][R80.64] ;  /* 0x0000001650041981 */ /* 0x000ea2000c1e1500 */
[----:B------:R-:W-:Y:S01]  /*4460*/  IMAD.MOV.U32 R43, RZ, RZ, R133 ;  /* 0x000000ffff2b7224 */ /* 0x000fe200078e0085 */
[----:B------:R-:W0:Y:S01]  /*4470*/  LDCU UR4, c[0x0][0x3a0] ;  /* 0x00007400ff0477ac */ /* 0x000e220008000800 */
[----:B------:R-:W-:Y:S01]  /*4480*/  IMAD.MOV.U32 R38, RZ, RZ, R124 ;  /* 0x000000ffff267224 */ /* 0x000fe200078e007c */
[----:B------:R-:W3:Y:S01]  /*4490*/  @P1 LDG.E.U16 R6, desc[UR22][R76.64] ;  /* 0x000000164c061981 */ /* 0x000ee2000c1e1500 */
[----:B------:R-:W-:-:S02]  /*44a0*/  IMAD.MOV.U32 R39, RZ, RZ, R129 ;  /* 0x000000ffff277224 */ /* 0x000fc400078e0081 */
[----:B------:R-:W-:Y:S01]  /*44b0*/  IMAD.MOV.U32 R34, RZ, RZ, R121 ;  /* 0x000000ffff227224 */ /* 0x000fe200078e0079 */
[----:B------:R-:W4:Y:S01]  /*44c0*/  @P1 LDG.E.U16 R8, desc[UR22][R72.64] ;  /* 0x0000001648081981 */ /* 0x000f22000c1e1500 */
[----:B------:R-:W-:Y:S02]  /*44d0*/  IMAD.MOV.U32 R27, RZ, RZ, R117 ;  /* 0x000000ffff1b7224 */ /* 0x000fe400078e0075 */
[----:B------:R-:W-:Y:S01]  /*44e0*/  IMAD.MOV.U32 R2, RZ, RZ, R105 ;  /* 0x000000ffff027224 */ /* 0x000fe200078e0069 */
[----:B------:R-:W4:Y:S01]  /*44f0*/  @P1 LDG.E.U16 R10, desc[UR22][R68.64] ;  /* 0x00000016440a1981 */ /* 0x000f22000c1e1500 */
[----:B------:R-:W-:-:S03]  /*4500*/  IMAD.MOV.U32 R3, RZ, RZ, R122 ;  /* 0x000000ffff037224 */ /* 0x000fc600078e007a */
[----:B------:R-:W4:Y:S04]  /*4510*/  @P1 LDG.E.U16 R12, desc[UR22][R64.64] ;  /* 0x00000016400c1981 */ /* 0x000f28000c1e1500 */
        /* <DEDUP_REMOVED lines=26> */
[----:B------:R-:W4:Y:S01]  /*46c0*/  @P1 LDG.E.U16 R127, desc[UR22][R2.64] ;  /* 0x00000016027f1981 */ /* 0x000f22000c1e1500 */
[----:B------:R-:W-:-:S02]  /*46d0*/  SHF.R.S32.HI R117, RZ, 0x6, R101 ;  /* 0x00000006ff757819 */ /* 0x000fc40000011465 */
[----:B------:R-:W-:Y:S02]  /*46e0*/  SHF.R.S32.HI R122, RZ, 0x1f, R103 ;  /* 0x0000001fff7a7819 */ /* 0x000fe40000011467 */
[----:B------:R-:W-:Y:S01]  /*46f0*/  SGXT R117, R117, 0x1 ;  /* 0x000000017575781a */ /* 0x000fe20000000200 */
[----:B------:R-:W-:Y:S01]  /*4700*/  IMAD.SHL.U32 R105, R82, 0x20, RZ ;  /* 0x0000002052697824 */ /* 0x000fe200078e00ff */
[----:B------:R-:W-:Y:S01]  /*4710*/  SHF.L.U64.HI R103, R103, 0x1, R122 ;  /* 0x0000000167677819 */ /* 0x000fe2000001027a */
[----:B------:R-:W-:Y:S01]  /*4720*/  IMAD.SHL.U32 R101, R101, 0x2, RZ ;  /* 0x0000000265657824 */ /* 0x000fe200078e00ff */
[----:B------:R-:W-:Y:S01]  /*4730*/  LOP3.LUT R122, R117, 0x90, RZ, 0xc0, !PT ;  /* 0x00000090757a7812 */ /* 0x000fe200078ec0ff */
[----:B------:R-:W-:-:S03]  /*4740*/  IMAD.WIDE R102, R105, 0x2, R102 ;  /* 0x0000000269667825 */ /* 0x000fc600078e0266 */
[----:B------:R-:W-:Y:S01]  /*4750*/  LOP3.LUT R101, R122, 0x7e, R101, 0x78, !PT ;  /* 0x0000007e7a657812 */ /* 0x000fe200078e7865 */
[----:B0-----:R-:W-:Y:S01]  /*4760*/  UIADD3 UR5, UPT, UPT, UR4, 0x1f, URZ ;  /* 0x0000001f04057890 */ /* 0x001fe2000fffe0ff */
[----:B------:R-:W-:Y:S02]  /*4770*/  IADD3 R151, P1, PT, R102, UR16, RZ ;  /* 0x0000001066977c10 */ /* 0x000fe4000ff3e0ff */
[----:B------:R-:W-:Y:S01]  /*4780*/  LOP3.LUT R102, R101, 0x20, RZ, 0x3c, !PT ;  /* 0x0000002065667812 */ /* 0x000fe200078e3cff */
[----:B------:R-:W-:-:S04]  /*4790*/  USHF.R.S32.HI UR4, URZ, 0x1f, UR5 ;  /* 0x0000001fff047899 */ /* 0x000fc80008011405 */
[----:B------:R-:W-:Y:S01]  /*47a0*/  ULEA.HI UR4, UR4, UR5, URZ, 0x5 ;  /* 0x0000000504047291 */ /* 0x000fe2000f8f28ff */
[----:B------:R-:W-:-:S03]  /*47b0*/  ISETP.NE.U32.AND P0, PT, R104, RZ, PT ;  /* 0x000000ff6800720c */ /* 0x000fc60003f05070 */
[----:B------:R-:W-:Y:S01]  /*47c0*/  USHF.R.S32.HI UR4, URZ, 0x5, UR4 ;  /* 0x00000005ff047899 */ /* 0x000fe20008011404 */
[----:B------:R-:W-:Y:S02]  /*47d0*/  IADD3.X R153, PT, PT, R103, UR17, RZ, P1, !PT ;  /* 0x0000001167997c10 */ /* 0x000fe40008ffe4ff */
[----:B------:R-:W-:Y:S01]  /*47e0*/  ISETP.LT.OR P1, PT, R100, 0x20, P0 ;  /* 0x000000206400780c */ /* 0x000fe20000721670 */
[----:B------:R-:W-:-:S04]  /*47f0*/  UISETP.LT.AND UP1, UPT, UR4, 0x1, UPT ;  /* 0x000000010400788c */ /* 0x000fc8000bf21270 */
[----:B------:R-:W-:Y:S01]  /*4800*/  USEL UR4, UR4, 0x1, !UP1 ;  /* 0x0000000104047887 */ /* 0x000fe2000c800000 */
[----:B------:R-:W-:Y:S01]  /*4810*/  IMAD.SHL.U32 R121, R83, 0x20, RZ ;  /* 0x0000002053797824 */ /* 0x000fe200078e00ff */
[----:B------:R-:W-:Y:S02]  /*4820*/  SHF.R.S32.HI R83, RZ, 0x1f, R82 ;  /* 0x0000001fff537819 */ /* 0x000fe40000011452 */
[----:B------:R-:W-:Y:S01]  /*4830*/  UIADD3 UR9, UPT, UPT, UR4, -0x1, URZ ;  /* 0xffffffff04097890 */ /* 0x000fe2000fffe0ff */
[C---:B------:R-:W-:Y:S02]  /*4840*/  IMAD R119, R82.reuse, 0xf, RZ ;  /* 0x0000000f52777824 */ /* 0x040fe400078e02ff */
[C---:B------:R-:W-:Y:S02]  /*4850*/  IMAD R117, R82.reuse, 0x11, RZ ;  /* 0x0000001152757824 */ /* 0x040fe400078e02ff */
[----:B------:R-:W-:Y:S01]  /*4860*/  IMAD R104, R82, 0x1d, RZ ;  /* 0x0000001d52687824 */ /* 0x000fe200078e02ff */
[----:B------:R-:W-:-:S02]  /*4870*/  UISETP.NE.U32.AND UP1, UPT, UR9, URZ, UPT ;  /* 0x000000ff0900728c */ /* 0x000fc4000bf25070 */
[----:B------:R-:W-:Y:S01]  /*4880*/  UIADD3 UR13, UPT, UPT, UR10, 0x80, URZ ;  /* 0x000000800a0d7890 */ /* 0x000fe2000fffe0ff */
[C---:B------:R-:W-:Y:S01]  /*4890*/  IMAD R103, R82.reuse, 0x1e, RZ ;  /* 0x0000001e52677824 */ /* 0x040fe200078e02ff */
[----:B------:R-:W-:Y:S02]  /*48a0*/  SHF.L.U64.HI R83, R82, 0x1, R83 ;  /* 0x0000000152537819 */ /* 0x000fe40000010253 */
[----:B------:R-:W-:Y:S02]  /*48b0*/  SHF.R.S32.HI R124, RZ, 0x1f, R89 ;  /* 0x0000001fff7c7819 */ /* 0x000fe40000011459 */
[----:B------:R-:W-:Y:S02]  /*48c0*/  SHF.R.S32.HI R126, RZ, 0x1f, R97 ;  /* 0x0000001fff7e7819 */ /* 0x000fe40000011461 */
[----:B------:R-:W-:Y:S02]  /*48d0*/  SHF.R.S32.HI R128, RZ, 0x1f, R91 ;  /* 0x0000001fff807819 */ /* 0x000fe4000001145b */
[----:B------:R-:W-:-:S02]  /*48e0*/  SHF.R.S32.HI R129, RZ, 0x1f, R86 ;  /* 0x0000001fff817819 */ /* 0x000fc40000011456 */
[----:B------:R-:W-:Y:S02]  /*48f0*/  SHF.R.S32.HI R133, RZ, 0x1f, R96 ;  /* 0x0000001fff857819 */ /* 0x000fe40000011460 */
[----:B------:R-:W-:Y:S02]  /*4900*/  SHF.R.S32.HI R134, RZ, 0x1f, R119 ;  /* 0x0000001fff867819 */ /* 0x000fe40000011477 */
[----:B------:R-:W-:Y:S01]  /*4910*/  SHF.R.S32.HI R136, RZ, 0x1f, R117 ;  /* 0x0000001fff887819 */ /* 0x000fe20000011475 */
[----:B--2---:R-:W-:Y:S04]  /*4920*/  STS.U16 [R101+UR11], R4 ;  /* 0x0000000465007988 */ /* 0x004fe8000800040b */
[----:B---3--:R-:W-:Y:S04]  /*4930*/  STS.U16 [R101+UR11+0x200], R6 ;  /* 0x0002000665007988 */ /* 0x008fe8000800040b */
[----:B----4-:R-:W-:Y:S04]  /*4940*/  STS.U16 [R101+UR11+0x400], R8 ;  /* 0x0004000865007988 */ /* 0x010fe8000800040b */
[----:B------:R-:W-:Y:S04]  /*4950*/  STS.U16 [R101+UR11+0x600], R10 ;  /* 0x0006000a65007988 */ /* 0x000fe8000800040b */
        /* <DEDUP_REMOVED lines=10> */
[----:B------:R0:W-:Y:S04]  /*4a00*/  STS.U16 [R101+UR11+0x1c00], R118 ;  /* 0x001c007665007988 */ /* 0x0001e8000800040b */
        /* <DEDUP_REMOVED lines=16> */
[----:B------:R2:W-:Y:S01]  /*4b10*/  STS.U16 [R102+UR11+0x1f00], R127 ;  /* 0x001f007f66007988 */ /* 0x0005e2000800040b */
[----:B------:R3:W-:Y:S06]  /*4b20*/  MEMBAR.ALL.CTA ;  /* 0x0000000000007992 */ /* 0x0007ec0000008000 */
[----:B---3--:R-:W3:Y:S01]  /*4b30*/  FENCE.VIEW.ASYNC.S ;  /* 0x00000000000073c6 */ /* 0x008ee20000000000 */
[----:B0-----:R-:W-:-:S02]  /*4b40*/  IMAD.SHL.U32 R118, R82, 0x10, RZ ;  /* 0x0000001052767824 */ /* 0x001fc400078e00ff */
[C---:B------:R-:W-:Y:S02]  /*4b50*/  IMAD R116, R82.reuse, 0x12, RZ ;  /* 0x0000001252747824 */ /* 0x040fe400078e02ff */
[C---:B-1----:R-:W-:Y:S02]  /*4b60*/  IMAD R115, R82.reuse, 0x13, RZ ;  /* 0x0000001352737824 */ /* 0x042fe400078e02ff */
[C---:B------:R-:W-:Y:S02]  /*4b70*/  IMAD R114, R82.reuse, 0x14, RZ ;  /* 0x0000001452727824 */ /* 0x040fe400078e02ff */
[C---:B------:R-:W-:Y:S02]  /*4b80*/  IMAD R113, R82.reuse, 0x15, RZ ;  /* 0x0000001552717824 */ /* 0x040fe400078e02ff */
[C---:B------:R-:W-:Y:S02]  /*4b90*/  IMAD R112, R82.reuse, 0x16, RZ ;  /* 0x0000001652707824 */ /* 0x040fe400078e02ff */
[----:B------:R-:W-:-:S02]  /*4ba0*/  IMAD R111, R82, 0x17, RZ ;  /* 0x00000017526f7824 */ /* 0x000fc400078e02ff */
[C---:B------:R-:W-:Y:S02]  /*4bb0*/  IMAD R110, R82.reuse, 0x18, RZ ;  /* 0x00000018526e7824 */ /* 0x040fe400078e02ff */
[C---:B------:R-:W-:Y:S02]  /*4bc0*/  IMAD R109, R82.reuse, 0x19, RZ ;  /* 0x00000019526d7824 */ /* 0x040fe400078e02ff */
[C---:B------:R-:W-:Y:S02]  /*4bd0*/  IMAD R108, R82.reuse, 0x1a, RZ ;  /* 0x0000001a526c7824 */ /* 0x040fe400078e02ff */
[C---:B------:R-:W-:Y:S02]  /*4be0*/  IMAD R107, R82.reuse, 0x1b, RZ ;  /* 0x0000001b526b7824 */ /* 0x040fe400078e02ff */
[C---:B------:R-:W-:Y:S01]  /*4bf0*/  IMAD R106, R82.reuse, 0x1c, RZ ;  /* 0x0000001c526a7824 */ /* 0x040fe200078e02ff */
[----:B------:R-:W-:Y:S01]  /*4c00*/  SHF.R.S32.HI R5, RZ, 0x1f, R88 ;  /* 0x0000001fff057819 */ /* 0x000fe20000011458 */
[----:B------:R-:W-:Y:S01]  /*4c10*/  IMAD R82, R82, 0x1f, RZ ;  /* 0x0000001f52527824 */ /* 0x000fe200078e02ff */
[----:B------:R-:W-:-:S02]  /*4c20*/  SHF.R.S32.HI R7, RZ, 0x1f, R94 ;  /* 0x0000001fff077819 */ /* 0x000fc4000001145e */
[----:B------:R-:W-:Y:S02]  /*4c30*/  SHF.R.S32.HI R4, RZ, 0x1f, R87 ;  /* 0x0000001fff047819 */ /* 0x000fe40000011457 */
[----:B------:R-:W-:Y:S02]  /*4c40*/  SHF.R.S32.HI R6, RZ, 0x1f, R93 ;  /* 0x0000001fff067819 */ /* 0x000fe4000001145d */
[----:B--2---:R-:W-:Y:S02]  /*4c50*/  SHF.R.S32.HI R127, RZ, 0x1f, R90 ;  /* 0x0000001fff7f7819 */ /* 0x004fe4000001145a */
[----:B------:R-:W-:Y:S02]  /*4c60*/  SHF.R.S32.HI R9, RZ, 0x1f, R92 ;  /* 0x0000001fff097819 */ /* 0x000fe4000001145c */
[----:B------:R-:W-:Y:S02]  /*4c70*/  SHF.R.S32.HI R8, RZ, 0x1f, R95 ;  /* 0x0000001fff087819 */ /* 0x000fe4000001145f */
[----:B------:R-:W-:-:S02]  /*4c80*/  SHF.R.S32.HI R11, RZ, 0x1f, R98 ;  /* 0x0000001fff0b7819 */ /* 0x000fc40000011462 */
[----:B------:R-:W-:Y:S02]  /*4c90*/  SHF.R.S32.HI R135, RZ, 0x1f, R118 ;  /* 0x0000001fff877819 */ /* 0x000fe40000011476 */
[----:B------:R-:W-:Y:S02]  /*4ca0*/  SHF.R.S32.HI R137, RZ, 0x1f, R116 ;  /* 0x0000001fff897819 */ /* 0x000fe40000011474 */
[----:B------:R-:W-:Y:S02]  /*4cb0*/  SHF.R.S32.HI R138, RZ, 0x1f, R115 ;  /* 0x0000001fff8a7819 */ /* 0x000fe40000011473 */
        /* <DEDUP_REMOVED lines=9> */
[----:B------:R-:W-:Y:S01]  /*4d50*/  SHF.R.S32.HI R13, RZ, 0x1f, R104 ;  /* 0x0000001fff0d7819 */ /* 0x000fe20000011468 */
[----:B---3--:R-:W-:Y:S06]  /*4d60*/  BAR.SYNC.DEFER_BLOCKING 0x0 ;  /* 0x0000000000007b1d */ /* 0x008fec0000010000 */
[----:B------:R-:W-:Y:S05]  /*4d70*/  @P1 BRA `(.L_x_7) ;  /* 0x00000000004c1947 */ /* 0x000fea0003800000 */
[----:B------:R-:W-:Y:S01]  /*4d80*/  USHF.R.U32.HI UR6, URZ, 0x4, UR11 ;  /* 0x00000004ff067899 */ /* 0x000fe2000801160b */
[----:B------:R-:W-:Y:S01]  /*4d90*/  UMOV UR14, 0xfffffffe ;  /* 0xfffffffe000e7882 */ /* 0x000fe20000000000 */
[----:B------:R-:W-:Y:S02]  /*4da0*/  UMOV UR15, 0x7fffbfdf ;  /* 0x7fffbfdf000f7882 */ /* 0x000fe40000000000 */
[----:B------:R-:W-:Y:S01]  /*4db0*/  USGXT.U32 UR6, UR6, 0xe ;  /* 0x0000000e0606789a */ /* 0x000fe20008000000 */
[----:B------:R-:W-:Y:S01]  /*4dc0*/  UMOV UR7, URZ ;  /* 0x000000ff00077c82 */ /* 0x000fe20008000000 */
[----:B------:R-:W-:Y:S02]  /*4dd0*/  UIADD3 UR16, UPT, UPT, UR10, 0x88, URZ ;  /* 0x000000880a107890 */ /* 0x000fe4000fffe0ff */
[----:B------:R-:W-:Y:S01]  /*4de0*/  UIADD3.64 UR14, UPT, UPT, UR6, -UR14, URZ ;  /* 0x8000000e060e7297 */ /* 0x000fe2000fffe0ff */
[----:B------:R-:W-:Y:S01]  /*4df0*/  UMOV UR18, 0x0 ;  /* 0x0000000000127882 */ /* 0x000fe20000000000 */
[----:B------:R-:W-:Y:S01]  /*4e00*/  UMOV UR19, 0x8200490 ;  /* 0x0820049000137882 */ /* 0x000fe20000000000 */
[----:B------:R-:W-:Y:S01]  /*4e10*/  UMOV UR4, UR8 ;  /* 0x0000000800047c82 */ /* 0x000fe20008000000 */
[----:B------:R-:W-:Y:S01]  /*4e20*/  UMOV UR5, URZ ;  /* 0x000000ff00057c82 */ /* 0x000fe20008000000 */
[----:B------:R-:W-:Y:S01]  /*4e30*/  UMOV UR7, 0x80004020 ;  /* 0x8000402000077882 */ /* 0x000fe20000000000 */
[----:B------:R-:W-:Y:S01]  /*4e40*/  UMOV UR20, 0x0 ;  /* 0x0000000000147882 */ /* 0x000fe20000000000 */
[----:B------:R-:W-:Y:S01]  /*4e50*/  UMOV UR21, 0x8200490 ;  /* 0x0820049000157882 */ /* 0x000fe20000000000 */
[----:B------:R-:W-:Y:S01]  /*4e60*/  UMOV UR4, UR4 ;  /* 0x0000000400047c82 */ /* 0x000fe20008000000 */
[----:B------:R0:W-:Y:S01]  /*4e70*/  UTCHMMA tmem[UR13], gdesc[UR6], tmem[UR10], tmem[UR18], idesc[UR19], !UPT ;  /* 0x00ff12060d0079ea */ /* 0x0001e2000f80000a */
[----:B------:R0:W-:Y:S01]  /*4e80*/  UTCHMMA tmem[UR16], gdesc[UR14], tmem[UR10], tmem[UR20], idesc[UR21], UPT ;  /* 0x00ff140e100079ea */ /* 0x0001e2000b80000a */
[----:B------:R0:W-:Y:S01]  /*4e90*/  UTCBAR [UR4], URZ ;  /* 0x000000ff040073e9 */ /* 0x0001e200080000ff */
[----:B------:R-:W-:Y:S01]  /*4ea0*/  NOP ;  /* 0x0000000000007918 */ /* 0x000fe20000000000 */
.L_x_7:
[----:B------:R-:W-:Y:S01]  /*4eb0*/  SHF.R.S32.HI R10, RZ, 0x1f, R103 ;  /* 0x0000001fff0a7819 */ /* 0x000fe20000011467 */
[----:B0-----:R-:W-:Y:S01]  /*4ec0*/  UMOV UR4, URZ ;  /* 0x000000ff00047c82 */ /* 0x001fe20008000000 */
[----:B------:R-:W-:Y:S01]  /*4ed0*/  SHF.R.S32.HI R15, RZ, 0x1f, R82 ;  /* 0x0000001fff0f7819 */ /* 0x000fe20000011452 */
[----:B------:R-:W-:Y:S06]  /*4ee0*/  BRA.U !UP1, `(.L_x_8) ;  /* 0x0000001909087547 */ /* 0x000fec000b800000 */
[----:B------:R-:W-:Y:S01]  /*4ef0*/  UIADD3 UR5, UPT, UPT, UR11, 0x2000, URZ ;  /* 0x000020000b057890 */ /* 0x000fe2000fffe0ff */
[----:B------:R-:W-:Y:S01]  /*4f00*/  SHF.L.U64.HI R120, R88, 0x1, R5 ;  /* 0x0000000158787819 */ /* 0x000fe20000010205 */
[----:B------:R-:W-:Y:S01]  /*4f10*/  UMOV UR14, 0xfffffffe ;  /* 0xfffffffe000e7882 */ /* 0x000fe20000000000 */
[----:B------:R-:W-:Y:S01]  /*4f20*/  SHF.L.U64.HI R122, R94, 0x1, R7 ;  /* 0x000000015e7a7819 */ /* 0x000fe20000010207 */
[----:B------:R-:W-:Y:S01]  /*4f30*/  USHF.R.U32.HI UR5, URZ, 0x4, UR5 ;  /* 0x00000004ff057899 */ /* 0x000fe20008011605 */
[----:B------:R-:W-:Y:S01]  /*4f40*/  SHF.L.U64.HI R123, R87, 0x1, R4 ;  /* 0x00000001577b7819 */ /* 0x000fe20000010204 */
[----:B------:R-:W-:Y:S01]  /*4f50*/  UMOV UR15, 0x7fffbfdf ;  /* 0x7fffbfdf000f7882 */ /* 0x000fe20000000000 */
[----:B------:R-:W-:Y:S01]  /*4f60*/  SHF.L.U64.HI R124, R89, 0x1, R124 ;  /* 0x00000001597c7819 */ /* 0x000fe2000001027c */
[----:B------:R-:W-:Y:S01]  /*4f70*/  USGXT.U32 UR6, UR5, 0xe ;  /* 0x0000000e0506789a */ /* 0x000fe20008000000 */
[----:B------:R-:W-:Y:S01]  /*4f80*/  SHF.L.U64.HI R125, R93, 0x1, R6 ;  /* 0x000000015d7d7819 */ /* 0x000fe20000010206 */
[----:B------:R-:W-:Y:S01]  /*4f90*/  UMOV UR7, URZ ;  /* 0x000000ff00077c82 */ /* 0x000fe20008000000 */
[----:B------:R-:W-:Y:S01]  /*4fa0*/  SHF.L.U64.HI R126, R97, 0x1, R126 ;  /* 0x00000001617e7819 */ /* 0x000fe2000001027e */
[----:B------:R-:W-:Y:S01]  /*4fb0*/  UIADD3.64 UR14, UPT, UPT, UR6, -UR14, URZ ;  /* 0x8000000e060e7297 */ /* 0x000fe2000fffe0ff */
[----:B------:R-:W-:Y:S01]  /*4fc0*/  SHF.L.U64.HI R127, R90, 0x1, R127 ;  /* 0x000000015a7f7819 */ /* 0x000fe2000001027f */
[----:B------:R-:W-:Y:S01]  /*4fd0*/  UMOV UR20, UR9 ;  /* 0x0000000900147c82 */ /* 0x000fe20008000000 */
[----:B------:R-:W-:Y:S01]  /*4fe0*/  SHF.L.U64.HI R128, R91, 0x1, R128 ;  /* 0x000000015b807819 */ /* 0x000fe20000010280 */
[----:B------:R-:W-:Y:S01]  /*4ff0*/  UMOV UR21, 0x1 ;  /* 0x0000000100157882 */ /* 0x000fe20000000000 */
[----:B------:R-:W-:Y:S01]  /*5000*/  SHF.L.U64.HI R129, R86, 0x1, R129 ;  /* 0x0000000156817819 */ /* 0x000fe20000010281 */
[----:B------:R-:W-:Y:S01]  /*5010*/  UMOV UR5, URZ ;  /* 0x000000ff00057c82 */ /* 0x000fe20008000000 */
[----:B------:R-:W-:-:S02]  /*5020*/  SHF.L.U64.HI R130, R92, 0x1, R9 ;  /* 0x000000015c827819 */ /* 0x000fc40000010209 */
[----:B------:R-:W-:Y:S02]  /*5030*/  SHF.L.U64.HI R131, R95, 0x1, R8 ;  /* 0x000000015f837819 */ /* 0x000fe40000010208 */
[----:B------:R-:W-:Y:S02]  /*5040*/  SHF.L.U64.HI R132, R98, 0x1, R11 ;  /* 0x0000000162847819 */ /* 0x000fe4000001020b */
[----:B------:R-:W-:Y:S02]  /*5050*/  SHF.L.U64.HI R133, R96, 0x1, R133 ;  /* 0x0000000160857819 */ /* 0x000fe40000010285 */
[----:B------:R-:W-:Y:S02]  /*5060*/  SHF.L.U64.HI R134, R119, 0x1, R134 ;  /* 0x0000000177867819 */ /* 0x000fe40000010286 */
[----:B------:R-:W-:Y:S02]  /*5070*/  SHF.L.U64.HI R135, R118, 0x1, R135 ;  /* 0x0000000176877819 */ /* 0x000fe40000010287 */
        /* <DEDUP_REMOVED lines=14> */
[----:B------:R-:W-:-:S07]  /*5160*/  SHF.L.U64.HI R150, R82, 0x1, R15 ;  /* 0x0000000152967819 */ /* 0x000fce000001020f */
.L_x_11:
[-C--:B------:R-:W-:Y:S02]  /*5170*/  LEA R4, P1, R88, R151.reuse, 0x1 ;  /* 0x0000009758047211 */ /* 0x080fe400078208ff */
[----:B------:R-:W-:Y:S02]  /*5180*/  ISETP.GT.AND P5, PT, R84, 0x2, PT ;  /* 0x000000025400780c */ /* 0x000fe40003fa4270 */
[----:B------:R-:W-:Y:S01]  /*5190*/  PRMT R16, RZ, 0x7610, R16 ;  /* 0x00007610ff107816 */ /* 0x000fe20000000010 */
[C---:B------:R-:W-:Y:S01]  /*51a0*/  IMAD.X R5, R153.reuse, 0x1, R120, P1 ;  /* 0x0000000199057824 */ /* 0x040fe200008e0678 */
[----:B------:R-:W-:Y:S02]  /*51b0*/  LEA R6, P1, R94, R151, 0x1 ;  /* 0x000000975e067211 */ /* 0x000fe400078208ff */
[C---:B------:R-:W-:Y:S02]  /*51c0*/  ISETP.GT.AND P4, PT, R84.reuse, 0x3, PT ;  /* 0x000000035400780c */ /* 0x040fe40003f84270 */
[C---:B------:R-:W-:Y:S01]  /*51d0*/  ISETP.GT.AND P2, PT, R84.reuse, 0x4, PT ;  /* 0x000000045400780c */ /* 0x040fe20003f44270 */
[----:B------:R-:W-:Y:S01]  /*51e0*/  IMAD.X R7, R153, 0x1, R122, P1 ;  /* 0x0000000199077824 */ /* 0x000fe200008e067a */
[----:B------:R-:W-:-:S02]  /*51f0*/  ISETP.GT.AND P1, PT, R84, 0x5, PT ;  /* 0x000000055400780c */ /* 0x000fc40003f24270 */
[-C--:B------:R-:W-:Y:S01]  /*5200*/  LEA R10, P6, R89, R151.reuse, 0x1 ;  /* 0x00000097590a7211 */ /* 0x080fe200078c08ff */
[----:B------:R0:W2:Y:S01]  /*5210*/  @P5 LDG.E.U16 R16, desc[UR22][R4.64] ;  /* 0x0000001604105981 */ /* 0x0000a2000c1e1500 */
[-C--:B------:R-:W-:Y:S02]  /*5220*/  LEA R8, P5, R87, R151.reuse, 0x1 ;  /* 0x0000009757087211 */ /* 0x080fe400078a08ff */
[----:B------:R-:W-:Y:S01]  /*5230*/  PRMT R17, RZ, 0x7610, R17 ;  /* 0x00007610ff117816 */ /* 0x000fe20000000011 */
[C---:B------:R-:W-:Y:S01]  /*5240*/  IMAD.X R11, R153.reuse, 0x1, R124, P6 ;  /* 0x00000001990b7824 */ /* 0x040fe200030e067c */
[----:B------:R-:W-:Y:S01]  /*5250*/  PRMT R18, RZ, 0x7610, R18 ;  /* 0x00007610ff127816 */ /* 0x000fe20000000012 */
[----:B------:R-:W-:Y:S01]  /*5260*/  IMAD.X R9, R153, 0x1, R123, P5 ;  /* 0x0000000199097824 */ /* 0x000fe200028e067b */
[----:B------:R-:W-:Y:S02]  /*5270*/  PRMT R19, RZ, 0x7610, R19 ;  /* 0x00007610ff137816 */ /* 0x000fe40000000013 */
[----:B------:R1:W2:Y:S01]  /*5280*/  @P4 LDG.E.U16 R17, desc[UR22][R6.64] ;  /* 0x0000001606114981 */ /* 0x0002a2000c1e1500 */
[----:B0-----:R-:W-:-:S02]  /*5290*/  LEA R4, P5, R93, R151, 0x1 ;  /* 0x000000975d047211 */ /* 0x001fc400078a08ff */
[C---:B------:R-:W-:Y:S01]  /*52a0*/  ISETP.GT.AND P4, PT, R84.reuse, 0x6, PT ;  /* 0x000000065400780c */ /* 0x040fe20003f84270 */
[----:B------:R0:W3:Y:S01]  /*52b0*/  @P2 LDG.E.U16 R18, desc[UR22][R8.64] ;  /* 0x0000001608122981 */ /* 0x0000e2000c1e1500 */
[C---:B------:R-:W-:Y:S01]  /*52c0*/  ISETP.GT.AND P2, PT, R84.reuse, 0x7, PT ;  /* 0x000000075400780c */ /* 0x040fe20003f44270 */
[----:B------:R-:W-:Y:S01]  /*52d0*/  IMAD.X R5, R153, 0x1, R125, P5 ;  /* 0x0000000199057824 */ /* 0x000fe200028e067d */
[----:B------:R-:W-:Y:S01]  /*52e0*/  PRMT R154, RZ, 0x7610, R154 ;  /* 0x00007610ff9a7816 */ /* 0x000fe2000000009a */
[----:B------:R4:W3:Y:S01]  /*52f0*/  @P1 LDG.E.U16 R19, desc[UR22][R10.64] ;  /* 0x000000160a131981 */ /* 0x0008e2000c1e1500 */
[----:B------:R-:W-:Y:S02]  /*5300*/  ISETP.GT.AND P1, PT, R84, 0x8, PT ;  /* 0x000000085400780c */ /* 0x000fe40003f24270 */
[-C--:B-1----:R-:W-:Y:S02]  /*5310*/  LEA R6, P6, R97, R151.reuse, 0x1 ;  /* 0x0000009761067211 */ /* 0x082fe400078c08ff */
[----:B0-----:R-:W-:-:S02]  /*5320*/  LEA R8, P5, R90, R151, 0x1 ;  /* 0x000000975a087211 */ /* 0x001fc400078a08ff */
[----:B------:R-:W-:Y:S01]  /*5330*/  PRMT R156, RZ, 0x7610, R156 ;  /* 0x00007610ff9c7816 */ /* 0x000fe2000000009c */
[C---:B------:R-:W-:Y:S01]  /*5340*/  IMAD.X R7, R153.reuse, 0x1, R126, P6 ;  /* 0x0000000199077824 */ /* 0x040fe200030e067e */
[----:B------:R-:W-:Y:S01]  /*5350*/  PRMT R157, RZ, 0x7610, R157 ;  /* 0x00007610ff9d7816 */ /* 0x000fe2000000009d */
[----:B------:R-:W-:Y:S01]  /*5360*/  IMAD.X R9, R153, 0x1, R127, P5 ;  /* 0x0000000199097824 */ /* 0x000fe200028e067f */
[----:B----4-:R-:W-:Y:S01]  /*5370*/  LEA R10, P6, R91, R151, 0x1 ;  /* 0x000000975b0a7211 */ /* 0x010fe200078c08ff */
[----:B------:R0:W5:Y:S01]  /*5380*/  @P4 LDG.E.U16 R154, desc[UR22][R4.64] ;  /* 0x00000016049a4981 */ /* 0x000162000c1e1500 */
[----:B------:R-:W-:-:S03]  /*5390*/  ISETP.GT.AND P4, PT, R84, 0x9, PT ;  /* 0x000000095400780c */ /* 0x000fc60003f84270 */
[----:B------:R-:W5:Y:S01]  /*53a0*/  @P1 LDG.E.U16 R156, desc[UR22][R8.64] ;  /* 0x00000016089c1981 */ /* 0x000f62000c1e1500 */
[C---:B------:R-:W-:Y:S01]  /*53b0*/  ISETP.GT.AND P1, PT, R84.reuse, 0xb, PT ;  /* 0x0000000b5400780c */ /* 0x040fe20003f24270 */
[C---:B------:R-:W-:Y:S02]  /*53c0*/  IMAD.X R11, R153.reuse, 0x1, R128, P6 ;  /* 0x00000001990b7824 */ /* 0x040fe400030e0680 */
[----:B------:R1:W5:Y:S01]  /*53d0*/  @P2 LDG.E.U16 R157, desc[UR22][R6.64] ;  /* 0x00000016069d2981 */ /* 0x000362000c1e1500 */
[----:B------:R-:W-:Y:S02]  /*53e0*/  ISETP.GT.AND P2, PT, R84, 0xa, PT ;  /* 0x0000000a5400780c */ /* 0x000fe40003f44270 */
[-C--:B0-----:R-:W-:Y:S02]  /*53f0*/  LEA R4, P5, R86, R151.reuse, 0x1 ;  /* 0x0000009756047211 */ /* 0x081fe400078a08ff */
[----:B------:R-:W-:Y:S02]  /*5400*/  PRMT R161, RZ, 0x7610, R161 ;  /* 0x00007610ffa17816 */ /* 0x000fe400000000a1 */
[----:B-1----:R-:W-:Y:S01]  /*5410*/  LEA R6, P6, R92, R151, 0x1 ;  /* 0x000000975c067211 */ /* 0x002fe200078c08ff */
[----:B------:R-:W-:Y:S01]  /*5420*/  IMAD.X R5, R153, 0x1, R129, P5 ;  /* 0x0000000199057824 */ /* 0x000fe200028e0681 */
[----:B------:R-:W-:-:S03]  /*5430*/  PRMT R159, RZ, 0x7610, R159 ;  /* 0x00007610ff9f7816 */ /* 0x000fc6000000009f */
[----:B------:R-:W-:Y:S01]  /*5440*/  IMAD.X R7, R153, 0x1, R130, P6 ;  /* 0x0000000199077824 */ /* 0x000fe200030e0682 */
[----:B------:R-:W-:Y:S02]  /*5450*/  PRMT R158, RZ, 0x7610, R158 ;  /* 0x00007610ff9e7816 */ /* 0x000fe4000000009e */
[----:B------:R-:W-:Y:S01]  /*5460*/  LEA R8, P5, R95, R151, 0x1 ;  /* 0x000000975f087211 */ /* 0x000fe200078a08ff */
[----:B------:R0:W5:Y:S04]  /*5470*/  @P4 LDG.E.U16 R159, desc[UR22][R10.64] ;  /* 0x000000160a9f4981 */ /* 0x000168000c1e1500 */
[----:B------:R-:W5:Y:S01]  /*5480*/  @P1 LDG.E.U16 R161, desc[UR22][R6.64] ;  /* 0x0000001606a11981 */ /* 0x000f62000c1e1500 */
[C---:B------:R-:W-:Y:S01]  /*5490*/  ISETP.GT.AND P1, PT, R84.reuse, 0xe, PT ;  /* 0x0000000e5400780c */ /* 0x040fe20003f24270 */
[----:B------:R-:W-:Y:S01]  /*54a0*/  IMAD.X R9, R153, 0x1, R131, P5 ;  /* 0x0000000199097824 */ /* 0x000fe200028e0683 */
[C---:B------:R-:W-:Y:S01]  /*54b0*/  ISETP.GT.AND P4, PT, R84.reuse, 0xc, PT ;  /* 0x0000000c5400780c */ /* 0x040fe20003f84270 */
[----:B------:R1:W5:Y:S01]  /*54c0*/  @P2 LDG.E.U16 R158, desc[UR22][R4.64] ;  /* 0x00000016049e2981 */ /* 0x000362000c1e1500 */
[----:B------:R-:W-:-:S02]  /*54d0*/  ISETP.GT.AND P2, PT, R84, 0xd, PT ;  /* 0x0000000d5400780c */ /* 0x000fc40003f44270 */
        /* <DEDUP_REMOVED lines=20> */
[C---:B------:R-:W-:Y:S01]  /*5620*/  IMAD.X R11, R153.reuse, 0x1, R136, P6 ;  /* 0x00000001990b7824 */ /* 0x040fe200030e0688 */
[----:B------:R-:W-:Y:S02]  /*5630*/  PRMT R164, RZ, 0x7610, R164 ;  /* 0x00007610ffa47816 */ /* 0x000fe400000000a4 */
[----:B------:R-:W-:Y:S01]  /*5640*/  LEA R12, P5, R116, R151, 0x1 ;  /* 0x00000097740c7211 */ /* 0x000fe200078a08ff */
[----:B------:R-:W5:Y:S04]  /*5650*/  @P4 LDG.E.U16 R165, desc[UR22][R6.64] ;  /* 0x0000001606a54981 */ /* 0x000f68000c1e1500 */
[----:B------:R-:W5:Y:S01]  /*5660*/  @P1 LDG.E.U16 R167, desc[UR22][R10.64] ;  /* 0x000000160aa71981 */ /* 0x000f62000c1e1500 */
[C---:B------:R-:W-:Y:S01]  /*5670*/  ISETP.GT.AND P1, PT, R84.reuse, 0x14, PT ;  /* 0x000000145400780c */ /* 0x040fe20003f24270 */
[----:B------:R-:W-:Y:S01]  /*5680*/  IMAD.X R13, R153, 0x1, R137, P5 ;  /* 0x00000001990d7824 */ /* 0x000fe200028e0689 */
[----:B------:R-:W-:Y:S01]  /*5690*/  ISETP.GT.AND P4, PT, R84, 0x12, PT ;  /* 0x000000125400780c */ /* 0x000fe20003f84270 */
[----:B------:R0:W5:Y:S01]  /*56a0*/  @P2 LDG.E.U16 R164, desc[UR22][R8.64] ;  /* 0x0000001608a42981 */ /* 0x000162000c1e1500 */
[----:B------:R-:W-:-:S02]  /*56b0*/  PRMT R168, RZ, 0x7610, R168 ;  /* 0x00007610ffa87816 */ /* 0x000fc400000000a8 */
[----:B------:R-:W-:Y:S02]  /*56c0*/  ISETP.GT.AND P2, PT, R84, 0x13, PT ;  /* 0x000000135400780c */ /* 0x000fe40003f44270 */
[----:B0-----:R-:W-:Y:S02]  /*56d0*/  LEA R8, P5, R114, R151, 0x1 ;  /* 0x0000009772087211 */ /* 0x001fe400078a08ff */
[----:B------:R-:W-:-:S03]  /*56e0*/  PRMT R166, RZ, 0x7610, R166 ;  /* 0x00007610ffa67816 */ /* 0x000fc600000000a6 */
[----:B------:R-:W-:Y:S01]  /*56f0*/  IMAD.X R9, R153, 0x1, R139, P5 ;  /* 0x0000000199097824 */ /* 0x000fe200028e068b */
[-C--:B------:R-:W-:Y:S02]  /*5700*/  LEA R4, P5, R113, R151.reuse, 0x1 ;  /* 0x0000009771047211 */ /* 0x080fe400078a08ff */
[----:B------:R-:W-:Y:S01]  /*5710*/  LEA R6, P6, R115, R151, 0x1 ;  /* 0x0000009773067211 */ /* 0x000fe200078c08ff */
[----:B------:R0:W5:Y:S01]  /*5720*/  @P4 LDG.E.U16 R166, desc[UR22][R12.64] ;  /* 0x000000160ca64981 */ /* 0x000162000c1e1500 */
[----:B------:R-:W-:-:S03]  /*5730*/  PRMT R169, RZ, 0x7610, R169 ;  /* 0x00007610ffa97816 */ /* 0x000fc600000000a9 */
[----:B------:R1:W5:Y:S01]  /*5740*/  @P1 LDG.E.U16 R168, desc[UR22][R8.64] ;  /* 0x0000001608a81981 */ /* 0x000362000c1e1500 */
[C---:B------:R-:W-:Y:S01]  /*5750*/  ISETP.GT.AND P1, PT, R84.reuse, 0x17, PT ;  /* 0x000000175400780c */ /* 0x040fe20003f24270 */
[C---:B------:R-:W-:Y:S02]  /*5760*/  IMAD.X R5, R153.reuse, 0x1, R140, P5 ;  /* 0x0000000199057824 */ /* 0x040fe400028e068c */
[----:B------:R-:W-:Y:S01]  /*5770*/  IMAD.X R7, R153, 0x1, R138, P6 ;  /* 0x0000000199077824 */ /* 0x000fe200030e068a */
[----:B0-----:R-:W-:Y:S02]  /*5780*/  LEA R12, P5, R111, R151, 0x1 ;  /* 0x000000976f0c7211 */ /* 0x001fe400078a08ff */
[----:B------:R-:W-:Y:S02]  /*5790*/  PRMT R173, RZ, 0x7610, R173 ;  /* 0x00007610ffad7816 */ /* 0x000fe400000000ad */
[----:B------:R0:W5:Y:S01]  /*57a0*/  @P2 LDG.E.U16 R169, desc[UR22][R6.64] ;  /* 0x0000001606a92981 */ /* 0x000162000c1e1500 */
[C---:B------:R-:W-:Y:S01]  /*57b0*/  ISETP.GT.AND P4, PT, R84.reuse, 0x15, PT ;  /* 0x000000155400780c */ /* 0x040fe20003f84270 */
[----:B------:R-:W-:Y:S01]  /*57c0*/  IMAD.X R13, R153, 0x1, R142, P5 ;  /* 0x00000001990d7824 */ /* 0x000fe200028e068e */
[----:B------:R-:W-:-:S02]  /*57d0*/  ISETP.GT.AND P2, PT, R84, 0x16, PT ;  /* 0x000000165400780c */ /* 0x000fc40003f44270 */
[-C--:B------:R-:W-:Y:S02]  /*57e0*/  LEA R10, P6, R112, R151.reuse, 0x1 ;  /* 0x00000097700a7211 */ /* 0x080fe400078c08ff */
[----:B------:R-:W5:Y:S01]  /*57f0*/  @P1 LDG.E.U16 R173, desc[UR22][R12.64] ;  /* 0x000000160cad1981 */ /* 0x000f62000c1e1500 */
[----:B------:R-:W-:Y:S02]  /*5800*/  ISETP.GT.AND P1, PT, R84, 0x19, PT ;  /* 0x000000195400780c */ /* 0x000fe40003f24270 */
[----:B------:R-:W-:Y:S01]  /*5810*/  PRMT R171, RZ, 0x7610, R171 ;  /* 0x00007610ffab7816 */ /* 0x000fe200000000ab */
[----:B------:R-:W-:Y:S01]  /*5820*/  IMAD.X R11, R153, 0x1, R141, P6 ;  /* 0x00000001990b7824 */ /* 0x000fe200030e068d */
[----:B------:R-:W-:Y:S02]  /*5830*/  PRMT R170, RZ, 0x7610, R170 ;  /* 0x00007610ffaa7816 */ /* 0x000fe400000000aa */
[-C--:B-1----:R-:W-:Y:S02]  /*5840*/  LEA R8, P5, R109, R151.reuse, 0x1 ;  /* 0x000000976d087211 */ /* 0x082fe400078a08ff */
[----:B0-----:R-:W-:Y:S01]  /*5850*/  LEA R6, P6, R110, R151, 0x1 ;  /* 0x000000976e067211 */ /* 0x001fe200078c08ff */
[----:B------:R0:W5:Y:S01]  /*5860*/  @P4 LDG.E.U16 R171, desc[UR22][R4.64] ;  /* 0x0000001604ab4981 */ /* 0x000162000c1e1500 */
[----:B------:R-:W-:Y:S01]  /*5870*/  PRMT R175, RZ, 0x7610, R175 ;  /* 0x00007610ffaf7816 */ /* 0x000fe200000000af */
[C---:B------:R-:W-:Y:S01]  /*5880*/  IMAD.X R9, R153.reuse, 0x1, R144, P5 ;  /* 0x0000000199097824 */ /* 0x040fe200028e0690 */
[C---:B------:R-:W-:Y:S01]  /*5890*/  ISETP.GT.AND P4, PT, R84.reuse, 0x1a, PT ;  /* 0x0000001a5400780c */ /* 0x040fe20003f84270 */
[----:B------:R1:W5:Y:S01]  /*58a0*/  @P2 LDG.E.U16 R170, desc[UR22][R10.64] ;  /* 0x000000160aaa2981 */ /* 0x000362000c1e1500 */
[----:B------:R-:W-:Y:S01]  /*58b0*/  ISETP.GT.AND P2, PT, R84, 0x18, PT ;  /* 0x000000185400780c */ /* 0x000fe20003f44270 */
[----:B------:R-:W-:-:S02]  /*58c0*/  IMAD.X R7, R153, 0x1, R143, P6 ;  /* 0x0000000199077824 */ /* 0x000fc400030e068f */
[----:B------:R-:W5:Y:S01]  /*58d0*/  @P1 LDG.E.U16 R175, desc[UR22][R8.64] ;  /* 0x0000001608af1981 */ /* 0x000f62000c1e1500 */
[-C--:B0-----:R-:W-:Y:S02]  /*58e0*/  LEA R4, P6, R108, R151.reuse, 0x1 ;  /* 0x000000976c047211 */ /* 0x081fe400078c08ff */
[----:B------:R-:W-:Y:S02]  /*58f0*/  PRMT R172, RZ, 0x7610, R172 ;  /* 0x00007610ffac7816 */ /* 0x000fe400000000ac */
[-C--:B-1----:R-:W-:Y:S01]  /*5900*/  LEA R10, P1, R107, R151.reuse, 0x1 ;  /* 0x000000976b0a7211 */ /* 0x082fe200078208ff */
[C---:B------:R-:W-:Y:S01]  /*5910*/  IMAD.X R5, R153.reuse, 0x1, R145, P6 ;  /* 0x0000000199057824 */ /* 0x040fe200030e0691 */
[----:B------:R-:W-:Y:S02]  /*5920*/  PRMT R174, RZ, 0x7610, R174 ;  /* 0x00007610ffae7816 */ /* 0x000fe400000000ae */
[----:B------:R-:W-:Y:S01]  /*5930*/  ISETP.GT.AND P5, PT, R84, 0x1b, PT ;  /* 0x0000001b5400780c */ /* 0x000fe20003fa4270 */
[----:B------:R-:W-:Y:S01]  /*5940*/  IMAD.X R11, R153, 0x1, R146, P1 ;  /* 0x00000001990b7824 */ /* 0x000fe200008e0692 */
[----:B------:R-:W-:Y:S01]  /*5950*/  LEA R12, P6, R106, R151, 0x1 ;  /* 0x000000976a0c7211 */ /* 0x000fe200078c08ff */
[----:B------:R-:W5:Y:S01]  /*5960*/  @P2 LDG.E.U16 R172, desc[UR22][R6.64] ;  /* 0x0000001606ac2981 */ /* 0x000f62000c1e1500 */
[----:B------:R-:W-:-:S02]  /*5970*/  ISETP.GT.AND P1, PT, R84, RZ, PT ;  /* 0x000000ff5400720c */ /* 0x000fc40003f24270 */
[C---:B------:R-:W-:Y:S01]  /*5980*/  ISETP.GT.AND P2, PT, R84.reuse, 0x1d, PT ;  /* 0x0000001d5400780c */ /* 0x040fe20003f44270 */
[----:B------:R0:W5:Y:S01]  /*5990*/  @P4 LDG.E.U16 R174, desc[UR22][R4.64] ;  /* 0x0000001604ae4981 */ /* 0x000162000c1e1500 */
[----:B------:R-:W-:Y:S01]  /*59a0*/  ISETP.GT.AND P4, PT, R84, 0x1c, PT ;  /* 0x0000001c5400780c */ /* 0x000fe20003f84270 */
[C---:B------:R-:W-:Y:S01]  /*59b0*/  IMAD.X R13, R153.reuse, 0x1, R147, P6 ;  /* 0x00000001990d7824 */ /* 0x040fe200030e0693 */
[----:B------:R-:W-:Y:S02]  /*59c0*/  LEA R14, P6, R104, R151, 0x1 ;  /* 0x00000097680e7211 */ /* 0x000fe400078c08ff */
[----:B------:R-:W-:Y:S02]  /*59d0*/  PRMT R177, RZ, 0x7610, R177 ;  /* 0x00007610ffb17816 */ /* 0x000fe400000000b1 */
[----:B------:R-:W-:Y:S01]  /*59e0*/  PRMT R176, RZ, 0x7610, R176 ;  /* 0x00007610ffb07816 */ /* 0x000fe200000000b0 */
[----:B------:R-:W-:Y:S01]  /*59f0*/  IMAD.X R15, R153, 0x1, R148, P6 ;  /* 0x00000001990f7824 */ /* 0x000fe200030e0694 */
[----:B------:R-:W-:-:S02]  /*5a00*/  PRMT R179, RZ, 0x7610, R179 ;  /* 0x00007610ffb37816 */ /* 0x000fc400000000b3 */
[----:B0-----:R-:W-:Y:S01]  /*5a10*/  LEA R4, P6, R103, R151, 0x1 ;  /* 0x0000009767047211 */ /* 0x001fe200078c08ff */
[----:B------:R0:W5:Y:S01]  /*5a20*/  @P5 LDG.E.U16 R177, desc[UR22][R10.64] ;  /* 0x000000160ab15981 */ /* 0x000162000c1e1500 */
[----:B------:R-:W-:-:S03]  /*5a30*/  PRMT R152, RZ, 0x7610, R152 ;  /* 0x00007610ff987816 */ /* 0x000fc60000000098 */
[----:B------:R-:W5:Y:S01]  /*5a40*/  @P4 LDG.E.U16 R176, desc[UR22][R12.64] ;  /* 0x000000160cb04981 */ /* 0x000f62000c1e1500 */
[----:B------:R-:W-:Y:S01]  /*5a50*/  IMAD.X R5, R153, 0x1, R149, P6 ;  /* 0x0000000199057824 */ /* 0x000fe200030e0695 */
[C---:B------:R-:W-:Y:S02]  /*5a60*/  ISETP.GT.AND P4, PT, R84.reuse, 0x1f, PT ;  /* 0x0000001f5400780c */ /* 0x040fe40003f84270 */
[----:B------:R-:W5:Y:S01]  /*5a70*/  @P2 LDG.E.U16 R179, desc[UR22][R14.64] ;  /* 0x000000160eb32981 */ /* 0x000f62000c1e1500 */
[----:B0-----:R-:W-:Y:S02]  /*5a80*/  @P1 IMAD.MOV.U32 R10, RZ, RZ, R151 ;  /* 0x000000ffff0a1224 */ /* 0x001fe400078e0097 */
[----:B------:R-:W-:Y:S01]  /*5a90*/  @P1 IMAD.MOV.U32 R11, RZ, RZ, R153 ;  /* 0x000000ffff0b1224 */ /* 0x000fe200078e0099 */
[C---:B------:R-:W-:Y:S02]  /*5aa0*/  ISETP.GT.AND P2, PT, R84.reuse, 0x1e, PT ;  /* 0x0000001e5400780c */ /* 0x040fe40003f44270 */
[----:B------:R-:W-:-:S02]  /*5ab0*/  ISETP.GT.AND P6, PT, R84, 0x1, PT ;  /* 0x000000015400780c */ /* 0x000fc40003fc4270 */
[----:B------:R0:W5:Y:S01]  /*5ac0*/  @P1 LDG.E.U16 R152, desc[UR22][R10.64] ;  /* 0x000000160a981981 */ /* 0x000162000c1e1500 */
[-C--:B------:R-:W-:Y:S01]  /*5ad0*/  IADD3 R8, P1, PT, R88, R151.reuse, RZ ;  /* 0x0000009758087210 */ /* 0x080fe20007f3e0ff */
[----:B------:R-:W-:Y:S01]  /*5ae0*/  USHF.L.U32 UR4, UR4, 0x1f, URZ ;  /* 0x0000001f04047899 */ /* 0x000fe200080006ff */
[----:B------:R-:W-:Y:S02]  /*5af0*/  LEA R6, P5, R82, R151, 0x1 ;  /* 0x0000009752067211 */ /* 0x000fe400078a08ff */
[----:B------:R-:W-:Y:S01]  /*5b00*/  PRMT R178, RZ, 0x7610, R178 ;  /* 0x00007610ffb27816 */ /* 0x000fe200000000b2 */
[C---:B------:R-:W-:Y:S01]  /*5b10*/  IMAD.X R9, R153.reuse, 0x1, R83, P1 ;  /* 0x0000000199097824 */ /* 0x040fe200008e0653 */
[----:B------:R-:W-:Y:S01]  /*5b20*/  PRMT R155, RZ, 0x7610, R155 ;  /* 0x00007610ff9b7816 */ /* 0x000fe2000000009b */
[----:B------:R-:W-:Y:S01]  /*5b30*/  IMAD.X R7, R153, 0x1, R150, P5 ;  /* 0x0000000199077824 */ /* 0x000fe200028e0696 */
[----:B------:R-:W-:Y:S01]  /*5b40*/  PRMT R181, RZ, 0x7610, R181 ;  /* 0x00007610ffb57816 */ /* 0x000fe200000000b5 */
[----:B0-----:R-:W-:Y:S01]  /*5b50*/  IMAD.U32 R10, RZ, RZ, UR4 ;  /* 0x00000004ff0a7e24 */ /* 0x001fe2000f8e00ff */
[----:B------:R2:W5:Y:S04]  /*5b60*/  @P2 LDG.E.U16 R178, desc[UR22][R4.64] ;  /* 0x0000001604b22981 */ /* 0x000568000c1e1500 */
[----:B------:R3:W5:Y:S04]  /*5b70*/  @P4 LDG.E.U16 R181, desc[UR22][R6.64] ;  /* 0x0000001606b54981 */ /* 0x000768000c1e1500 */
[----:B------:R0:W5:Y:S01]  /*5b80*/  @P6 LDG.E.U16 R155, desc[UR22][R8.64] ;  /* 0x00000016089b6981 */ /* 0x000162000c1e1500 */
[----:B------:R-:W1:Y:S01]  /*5b90*/  SYNCS.PHASECHK.TRANS64.TRYWAIT P1, [UR8], R10 ;  /* 0x0000000aff0075a7 */ /* 0x000e620008021108 */
[----:B--2---:R-:W-:-:S02]  /*5ba0*/  PRMT R5, R16, 0x5410, R17 ;  /* 0x0000541010057816 */ /* 0x004fc40000000011 */
[----:B---3--:R-:W-:Y:S01]  /*5bb0*/  PRMT R6, R18, 0x5410, R19 ;  /* 0x0000541012067816 */ /* 0x008fe20000000013 */
[----:B01----:R-:W-:Y:S06]  /*5bc0*/  @!P1 BRA `(.L_x_9) ;  /* 0x0000004c00909947 */ /* 0x003fec0003800000 */
.L_x_17:
[----:B-----5:R-:W-:Y:S01]  /*5bd0*/  PRMT R7, R154, 0x5410, R157 ;  /* 0x000054109a077816 */ /* 0x020fe2000000009d */
[C---:B------:R-:W-:Y:S01]  /*5be0*/  IMAD.WIDE R20, R121.reuse, 0x2, R20 ;  /* 0x0000000279147825 */ /* 0x040fe200078e0214 */
[----:B------:R-:W-:Y:S02]  /*5bf0*/  PRMT R8, R156, 0x5410, R159 ;  /* 0x000054109c087816 */ /* 0x000fe4000000009f */
[----:B------:R-:W-:Y:S01]  /*5c00*/  PRMT R9, R158, 0x5410, R161 ;  /* 0x000054109e097816 */ /* 0x000fe200000000a1 */
[C---:B------:R-:W-:Y:S01]  /*5c10*/  IMAD.WIDE R24, R121.reuse, 0x2, R24 ;  /* 0x0000000279187825 */ /* 0x040fe200078e0218 */
[----:B------:R-:W-:Y:S02]  /*5c20*/  PRMT R10, R160, 0x5410, R163 ;  /* 0x00005410a00a7816 */ /* 0x000fe400000000a3 */
[----:B------:R-:W-:Y:S01]  /*5c30*/  PRMT R11, R162, 0x5410, R165 ;  /* 0x00005410a20b7816 */ /* 0x000fe200000000a5 */
[----:B------:R-:W-:Y:S01]  /*5c40*/  IMAD.WIDE R28, R121, 0x2, R28 ;  /* 0x00000002791c7825 */ /* 0x000fe200078e021c */
[----:B------:R-:W-:-:S02]  /*5c50*/  PRMT R12, R164, 0x5410, R167 ;  /* 0x00005410a40c7816 */ /* 0x000fc400000000a7 */
[----:B------:R-:W-:Y:S01]  /*5c60*/  PRMT R13, R166, 0x5410, R169 ;  /* 0x00005410a60d7816 */ /* 0x000fe200000000a9 */
        /* <DEDUP_REMOVED lines=9> */
[----:B------:R-:W-:Y:S01]  /*5d00*/  IMAD.WIDE R44, R121, 0x2, R44 ;  /* 0x00000002792c7825 */ /* 0x000fe200078e022c */
[----:B------:R-:W-:Y:S02]  /*5d10*/  PRMT R4, R152, 0x5410, R155 ;  /* 0x0000541098047816 */ /* 0x000fe4000000009b */
[----:B------:R-:W-:Y:S01]  /*5d20*/  ISETP.GE.AND P1, PT, R99, R84, PT ;  /* 0x000000546300720c */ /* 0x000fe20003f26270 */
[C---:B------:R-:W-:Y:S01]  /*5d30*/  IMAD.WIDE R48, R121.reuse, 0x2, R48 ;  /* 0x0000000279307825 */ /* 0x040fe200078e0230 */
[----:B------:R0:W-:Y:S01]  /*5d40*/  STTM.x16 tmem[UR12+0x80], R4 ;  /* 0x00008004000079ed */ /* 0x0001e2000824000c */
[----:B------:R-:W1:Y:S01]  /*5d50*/  FENCE.VIEW.ASYNC.T ;  /* 0x00000000000073c6 */ /* 0x000e620000000200 */
[----:B------:R-:W-:Y:S01]  /*5d60*/  PRMT R152, RZ, 0x7610, R152 ;  /* 0x00007610ff987816 */ /* 0x000fe20000000098 */
[----:B-1----:R-:W-:Y:S01]  /*5d70*/  BAR.SYNC.DEFER_BLOCKING 0x0 ;  /* 0x0000000000007b1d */ /* 0x002fe20000010000 */
[----:B------:R-:W-:Y:S01]  /*5d80*/  PRMT R154, RZ, 0x7610, R154 ;  /* 0x00007610ff9a7816 */ /* 0x000fe2000000009a */
[----:B------:R-:W-:Y:S01]  /*5d90*/  IMAD.WIDE R52, R121, 0x2, R52 ;  /* 0x0000000279347825 */ /* 0x000fe200078e0234 */
[----:B------:R-:W-:-:S02]  /*5da0*/  PRMT R156, RZ, 0x7610, R156 ;  /* 0x00007610ff9c7816 */ /* 0x000fc4000000009c */
[----:B------:R-:W-:Y:S01]  /*5db0*/  PRMT R158, RZ, 0x7610, R158 ;  /* 0x00007610ff9e7816 */ /* 0x000fe2000000009e */
[C---:B------:R-:W-:Y:S01]  /*5dc0*/  IMAD.WIDE R56, R121.reuse, 0x2, R56 ;  /* 0x0000000279387825 */ /* 0x040fe200078e0238 */
[----:B------:R-:W-:Y:S02]  /*5dd0*/  PRMT R160, RZ, 0x7610, R160 ;  /* 0x00007610ffa07816 */ /* 0x000fe400000000a0 */
[----:B------:R-:W-:Y:S01]  /*5de0*/  PRMT R162, RZ, 0x7610, R162 ;  /* 0x00007610ffa27816 */ /* 0x000fe200000000a2 */
[C---:B------:R-:W-:Y:S01]  /*5df0*/  IMAD.WIDE R60, R121.reuse, 0x2, R60 ;  /* 0x00000002793c7825 */ /* 0x040fe200078e023c */
[----:B------:R-:W-:Y:S02]  /*5e00*/  PRMT R164, RZ, 0x7610, R164 ;  /* 0x00007610ffa47816 */ /* 0x000fe400000000a4 */
        /* <DEDUP_REMOVED lines=8> */
[----:B------:R-:W-:Y:S01]  /*5e90*/  PRMT R163, RZ, 0x7610, R163 ;  /* 0x00007610ffa37816 */ /* 0x000fe200000000a3 */
[----:B------:R-:W2:Y:S01]  /*5ea0*/  @!P1 LDG.E.U16 R152, desc[UR22][R48.64] ;  /* 0x0000001630989981 */ /* 0x000ea2000c1e1500 */
[----:B------:R-:W-:Y:S01]  /*5eb0*/  PRMT R165, RZ, 0x7610, R165 ;  /* 0x00007610ffa57816 */ /* 0x000fe200000000a5 */
[C---:B------:R-:W-:Y:S01]  /*5ec0*/  IMAD.WIDE R76, R121.reuse, 0x2, R76 ;  /* 0x00000002794c7825 */ /* 0x040fe200078e024c */
[----:B------:R-:W-:Y:S01]  /*5ed0*/  PRMT R167, RZ, 0x7610, R167 ;  /* 0x00007610ffa77816 */ /* 0x000fe200000000a7 */
[----:B------:R-:W3:Y:S01]  /*5ee0*/  @!P1 LDG.E.U16 R154, desc[UR22][R44.64] ;  /* 0x000000162c9a9981 */ /* 0x000ee2000c1e1500 */
[----:B------:R-:W-:Y:S01]  /*5ef0*/  PRMT R169, RZ, 0x7610, R169 ;  /* 0x00007610ffa97816 */ /* 0x000fe200000000a9 */
[----:B------:R-:W-:-:S02]  /*5f00*/  IMAD.WIDE R80, R121, 0x2, R80 ;  /* 0x0000000279507825 */ /* 0x000fc400078e0250 */
[----:B------:R-:W4:Y:S02]  /*5f10*/  @!P1 LDG.E.U16 R156, desc[UR22][R40.64] ;  /* 0x00000016289c9981 */ /* 0x000f24000c1e1500 */
[C---:B------:R-:W-:Y:S01]  /*5f20*/  IMAD.WIDE R22, R121.reuse, 0x2, R22 ;  /* 0x0000000279167825 */ /* 0x040fe200078e0216 */
[----:B0-----:R-:W-:Y:S01]  /*5f30*/  PRMT R4, RZ, 0x7610, R4 ;  /* 0x00007610ff047816 */ /* 0x001fe20000000004 */
[----:B------:R-:W4:Y:S01]  /*5f40*/  @!P1 LDG.E.U16 R158, desc[UR22][R36.64] ;  /* 0x00000016249e9981 */ /* 0x000f22000c1e1500 */
[----:B------:R-:W-:Y:S01]  /*5f50*/  PRMT R6, RZ, 0x7610, R6 ;  /* 0x00007610ff067816 */ /* 0x000fe20000000006 */
[C---:B------:R-:W-:Y:S01]  /*5f60*/  IMAD.WIDE R26, R121.reuse, 0x2, R26 ;  /* 0x00000002791a7825 */ /* 0x040fe200078e021a */
[----:B------:R-:W-:Y:S01]  /*5f70*/  PRMT R8, RZ, 0x7610, R8 ;  /* 0x00007610ff087816 */ /* 0x000fe20000000008 */
        /* <DEDUP_REMOVED lines=26> */
[----:B------:R-:W-:-:S02]  /*6120*/  IMAD.WIDE R54, R121, 0x2, R54 ;  /* 0x0000000279367825 */ /* 0x000fc400078e0236 */
[----:B------:R-:W4:Y:S02]  /*6130*/  @!P1 LDG.E.U16 R16, desc[UR22][R56.64] ;  /* 0x0000001638109981 */ /* 0x000f24000c1e1500 */
[C---:B------:R-:W-:Y:S02]  /*6140*/  IMAD.WIDE R58, R121.reuse, 0x2, R58 ;  /* 0x00000002793a7825 */ /* 0x040fe400078e023a */
[----:B------:R-:W4:Y:S02]  /*6150*/  @!P1 LDG.E.U16 R18, desc[UR22][R52.64] ;  /* 0x0000001634129981 */ /* 0x000f24000c1e1500 */
[C---:B------:R-:W-:Y:S02]  /*6160*/  IMAD.WIDE R62, R121.reuse, 0x2, R62 ;  /* 0x00000002793e7825 */ /* 0x040fe400078e023e */
[----:B------:R-:W4:Y:S02]  /*6170*/  @!P1 LDG.E.U16 R162, desc[UR22][R28.64] ;  /* 0x000000161ca29981 */ /* 0x000f24000c1e1500 */
        /* <DEDUP_REMOVED lines=8> */
[----:B------:R-:W-:Y:S02]  /*6200*/  IMAD.WIDE R2, R121, 0x2, R2 ;  /* 0x0000000279027825 */ /* 0x000fe400078e0202 */
[----:B------:R-:W4:Y:S04]  /*6210*/  @!P1 LDG.E.U16 R5, desc[UR22][R78.64] ;  /* 0x000000164e059981 */ /* 0x000f28000c1e1500 */
        /* <DEDUP_REMOVED lines=12> */
[----:B------:R-:W4:Y:S01]  /*62e0*/  @!P1 LDG.E.U16 R169, desc[UR22][R2.64] ;  /* 0x0000001602a99981 */ /* 0x000f22000c1e1500 */
[----:B------:R-:W-:Y:S01]  /*62f0*/  BAR.SYNC.DEFER_BLOCKING 0x0 ;  /* 0x0000000000007b1d */ /* 0x000fe20000010000 */
[----:B------:R-:W-:-:S04]  /*6300*/  ULEA UR8, UR21, UR11, 0x3 ;  /* 0x0000000b15087291 */ /* 0x000fc8000f8e18ff */
[----:B------:R-:W-:Y:S01]  /*6310*/  UIADD3 UR8, UPT, UPT, UR8, 0x4000, URZ ;  /* 0x0000400008087890 */ /* 0x000fe2000fffe0ff */
[----:B--2---:R0:W-:Y:S04]  /*6320*/  STS.U16 [R101+UR11+0x3000], R152 ;  /* 0x0030009865007988 */ /* 0x0041e8000800040b */
[----:B---3--:R0:W-:Y:S04]  /*6330*/  STS.U16 [R101+UR11+0x3200], R154 ;  /* 0x0032009a65007988 */ /* 0x0081e8000800040b */
[----:B----4-:R0:W-:Y:S04]  /*6340*/  STS.U16 [R101+UR11+0x3400], R156 ;  /* 0x0034009c65007988 */ /* 0x0101e8000800040b */
[----:B------:R0:W-:Y:S04]  /*6350*/  STS.U16 [R101+UR11+0x3600], R158 ;  /* 0x0036009e65007988 */ /* 0x0001e8000800040b */
        /* <DEDUP_REMOVED lines=27> */
[----:B------:R0:W-:Y:S01]  /*6510*/  STS.U16 [R102+UR11+0x3f00], R169 ;  /* 0x003f00a966007988 */ /* 0x0001e2000800040b */
[----:B------:R1:W-:Y:S06]  /*6520*/  MEMBAR.ALL.CTA ;  /* 0x0000000000007992 */ /* 0x0003ec0000008000 */
[----:B-1----:R-:W1:Y:S02]  /*6530*/  FENCE.VIEW.ASYNC.S ;  /* 0x00000000000073c6 */ /* 0x002e640000000000 */
[----:B-1----:R-:W-:Y:S06]  /*6540*/  BAR.SYNC.DEFER_BLOCKING 0x0 ;  /* 0x0000000000007b1d */ /* 0x002fec0000010000 */
[----:B------:R-:W-:Y:S05]  /*6550*/  @P0 BRA `(.L_x_10) ;  /* 0x0000000000340947 */ /* 0x000fea0003800000 */
[----:B------:R-:W-:Y:S01]  /*6560*/  UIADD3 UR24, UPT, UPT, UR10, 0x88, URZ ;  /* 0x000000880a187890 */ /* 0x000fe2000fffe0ff */
[----:B------:R-:W-:Y:S01]  /*6570*/  UMOV UR16, UR6 ;  /* 0x0000000600107c82 */ /* 0x000fe20008000000 */
[----:B------:R-:W-:Y:S01]  /*6580*/  UMOV UR17, 0x80004020 ;  /* 0x8000402000117882 */ /* 0x000fe20000000000 */
[----:B------:R-:W-:Y:S01]  /*6590*/  UMOV UR18, 0x0 ;  /* 0x0000000000127882 */ /* 0x000fe20000000000 */
[----:B------:R-:W-:Y:S01]  /*65a0*/  UMOV UR19, 0x8200490 ;  /* 0x0820049000137882 */ /* 0x000fe20000000000 */
[----:B------:R-:W-:Y:S01]  /*65b0*/  UMOV UR9, URZ ;  /* 0x000000ff00097c82 */ /* 0x000fe20008000000 */
[----:B------:R-:W-:Y:S01]  /*65c0*/  UMOV UR26, 0x0 ;  /* 0x00000000001a7882 */ /* 0x000fe20000000000 */
[----:B------:R-:W-:Y:S01]  /*65d0*/  UMOV UR27, 0x8200490 ;  /* 0x08200490001b7882 */ /* 0x000fe20000000000 */
[----:B------:R1:W-:Y:S01]  /*65e0*/  UTCHMMA tmem[UR13], gdesc[UR16], tmem[UR10], tmem[UR18], idesc[UR19], UPT ;  /* 0x00ff12100d0079ea */ /* 0x0003e2000b80000a */
[----:B------:R-:W-:Y:S01]  /*65f0*/  UMOV UR4, UR8 ;  /* 0x0000000800047c82 */ /* 0x000fe20008000000 */
[----:B------:R1:W-:Y:S01]  /*6600*/  UTCHMMA tmem[UR24], gdesc[UR14], tmem[UR10], tmem[UR26], idesc[UR27], UPT ;  /* 0x00ff1a0e180079ea */ /* 0x0003e2000b80000a */
[----:B------:R1:W-:Y:S01]  /*6610*/  UTCBAR [UR4], URZ ;  /* 0x000000ff040073e9 */ /* 0x0003e200080000ff */
[----:B------:R-:W-:-:S02]  /*6620*/  NOP ;  /* 0x0000000000007918 */ /* 0x000fc40000000000 */
.L_x_10:
[----:B------:R-:W-:Y:S01]  /*6630*/  UIADD3 UR21, UPT, UPT, UR21, 0x1, URZ ;  /* 0x0000000115157890 */ /* 0x000fe2000fffe0ff */
[----:B0-----:R-:W-:Y:S01]  /*6640*/  IMAD.MOV.U32 R152, RZ, RZ, R151 ;  /* 0x000000ffff987224 */ /* 0x001fe200078e0097 */
[----:B------:R-:W-:Y:S01]  /*6650*/  UIADD3 UR20, UPT, UPT, UR20, -0x1, URZ ;  /* 0xffffffff14147890 */ /* 0x000fe2000fffe0ff */
[----:B------:R-:W-:Y:S01]  /*6660*/  VIADD R84, R84, 0xffffffe0 ;  /* 0xffffffe054547836 */ /* 0x000fe20000000000 */
[----:B------:R-:W-:Y:S01]  /*6670*/  UISETP.GT.AND UP1, UPT, UR21, 0x1, UPT ;  /* 0x000000011500788c */ /* 0x000fe2000bf24270 */
[----:B------:R-:W-:-:S03]  /*6680*/  IMAD.WIDE R152, R105, 0x2, R152 ;  /* 0x0000000269987825 */ /* 0x000fc600078e0298 */
[----:B-1----:R-:W-:Y:S01]  /*6690*/  USEL UR4, URZ, 0x1, !UP1 ;  /* 0x00000001ff047887 */ /* 0x002fe2000c800000 */
[----:B------:R-:W-:Y:S01]  /*66a0*/  IMAD.MOV.U32 R151, RZ, RZ, R152 ;  /* 0x000000ffff977224 */ /* 0x000fe200078e0098 */
[----:B------:R-:W-:Y:S02]  /*66b0*/  USEL UR21, UR21, URZ, !UP1 ;  /* 0x000000ff15157287 */ /* 0x000fe4000c800000 */
[----:B------:R-:W-:Y:S02]  /*66c0*/  UISETP.NE.U32.AND UP1, UPT, UR20, URZ, UPT ;  /* 0x000000ff1400728c */ /* 0x000fe4000bf25070 */
[----:B------:R-:W-:-:S03]  /*66d0*/  ULOP3.LUT UR9, UR5, UR4, URZ, 0x3c, !UPT ;  /* 0x0000000405097292 */ /* 0x000fc6000f8e3cff */
[----:B------:R-:W-:-:S04]  /*66e0*/  UMOV UR4, UR5 ;  /* 0x0000000500047c82 */ /* 0x000fc80008000000 */
[----:B------:R-:W-:Y:S01]  /*66f0*/  UMOV UR5, UR9 ;  /* 0x0000000900057c82 */ /* 0x000fe20008000000 */
[----:B------:R-:W-:Y:S05]  /*6700*/  BRA.U UP1, `(.L_x_11) ;  /* 0xffffffe901987547 */ /* 0x000fea000b83ffff */
.L_x_8:
[----:B------:R-:W0:Y:S01]  /*6710*/  S2R R2, SR_CgaCtaId ;  /* 0x0000000000027919 */ /* 0x000e220000008800 */
[----:B------:R-:W-:Y:S01]  /*6720*/  ISETP.GE.AND P0, PT, R100, 0x20, PT ;  /* 0x000000206400780c */ /* 0x000fe20003f06270 */
[----:B------:R-:W1:Y:S01]  /*6730*/  LDCU UR6, c[0x0][0x3b4] ;  /* 0x00007680ff0677ac */ /* 0x000e620008000800 */
[----:B------:R-:W2:Y:S01]  /*6740*/  LDCU UR7, c[0x0][0x39c] ;  /* 0x00007380ff0777ac */ /* 0x000ea20008000800 */
[----:B------:R-:W3:Y:S01]  /*6750*/  LDCU UR5, c[0x0][0x3b8] ;  /* 0x00007700ff0577ac */ /* 0x000ee20008000800 */
[----:B------:R-:W4:Y:S01]  /*6760*/  LDCU.128 UR16, c[0x0][0x390] ;  /* 0x00007200ff1077ac */ /* 0x000f220008000c00 */
[----:B0-----:R-:W-:-:S05]  /*6770*/  IMAD.SHL.U32 R2, R2, 0x80, RZ ;  /* 0x0000008002027824 */ /* 0x001fca00078e00ff */
[----:B------:R-:W-:-:S03]  /*6780*/  LOP3.LUT R3, R85, 0x180, R2, 0xf8, !PT ;  /* 0x0000018055037812 */ /* 0x000fc600078ef802 */
[----:B-1234-:R-:W-:Y:S05]  /*6790*/  @!P0 BRA `(.L_x_12) ;  /* 0x0000000000108947 */ /* 0x01efea0003800000 */
[----:B------:R-:W-:-:S06]  /*67a0*/  USHF.L.U32 UR4, UR4, 0x1f, URZ ;  /* 0x0000001f04047899 */ /* 0x000fcc00080006ff */
[----:B------:R-:W-:-:S04]  /*67b0*/  IMAD.U32 R2, RZ, RZ, UR4 ;  /* 0x00000004ff027e24 */ /* 0x000fc8000f8e00ff */
[----:B------:R-:W0:Y:S02]  /*67c0*/  SYNCS.PHASECHK.TRANS64.TRYWAIT P0, [UR8], R2 ;  /* 0x00000002ff0075a7 */ /* 0x000e240008001108 */
[----:B0-----:R-:W-:Y:S05]  /*67d0*/  @!P0 BRA `(.L_x_13) ;  /* 0x0000004000988947 */ /* 0x001fea0003800000 */
.L_x_12:
[----:B------:R-:W-:Y:S01]  /*67e0*/  BAR.SYNC.DEFER_BLOCKING 0x0 ;  /* 0x0000000000007b1d */ /* 0x000fe20000010000 */
[C---:B------:R-:W-:Y:S01]  /*67f0*/  IMAD R133, R3.reuse, UR5, RZ ;  /* 0x0000000503857c24 */ /* 0x040fe2000f8e02ff */
[C---:B------:R-:W-:Y:S01]  /*6800*/  ISETP.GE.AND P0, PT, R0.reuse, UR18, PT ;  /* 0x0000001200007c0c */ /* 0x040fe2000bf06270 */
[----:B------:R-:W-:Y:S01]  /*6810*/  IMAD R2, R0, UR6, RZ ;  /* 0x0000000600027c24 */ /* 0x000fe2000f8e02ff */
[----:B------:R-:W-:Y:S01]  /*6820*/  LOP3.LUT R132, R3, 0x7f, RZ, 0xfc, !PT ;  /* 0x0000007f03847812 */ /* 0x000fe200078efcff */
[----:B------:R-:W-:Y:S01]  /*6830*/  VIADD R135, R133, UR5 ;  /* 0x0000000585877c36 */ /* 0x000fe20008000000 */
[----:B------:R-:W-:Y:S01]  /*6840*/  LOP3.LUT R134, R3, 0x1, RZ, 0xfc, !PT ;  /* 0x0000000103867812 */ /* 0x000fe200078efcff */
[----:B------:R-:W0:Y:S01]  /*6850*/  LDCU UR4, c[0x0][0x39c] ;  /* 0x00007380ff0477ac */ /* 0x000e220008000800 */
[----:B------:R-:W-:Y:S01]  /*6860*/  LEA R0, P4, R2, UR16, 0x1 ;  /* 0x0000001002007c11 */ /* 0x000fe2000f8808ff */
[----:B------:R-:W-:Y:S01]  /*6870*/  VIADD R137, R135, UR5 ;  /* 0x0000000587897c36 */ /* 0x000fe20008000000 */
[----:B------:R-:W-:Y:S01]  /*6880*/  ISETP.LT.AND P1, PT, R132, UR7, !P0 ;  /* 0x0000000784007c0c */ /* 0x000fe2000c721270 */
[----:B------:R-:W1:Y:S01]  /*6890*/  LDCU UR6, c[0x0][0x39c] ;  /* 0x00007380ff0677ac */ /* 0x000e620008000800 */
[----:B------:R-:W-:Y:S01]  /*68a0*/  LEA.HI.X.SX32 R2, R2, UR17, 0x1, P4 ;  /* 0x0000001102027c11 */ /* 0x000fe2000a0f0eff */
[----:B------:R-:W-:Y:S01]  /*68b0*/  VIADD R139, R137, UR5 ;  /* 0x00000005898b7c36 */ /* 0x000fe20008000000 */
[-C--:B------:R-:W-:Y:S01]  /*68c0*/  LEA R140, P4, R133, R0.reuse, 0x1 ;  /* 0x00000000858c7211 */ /* 0x080fe200078808ff */
[----:B------:R-:W2:Y:S01]  /*68d0*/  LDCU UR7, c[0x0][0x39c] ;  /* 0x00007380ff0777ac */ /* 0x000ea20008000800 */
[----:B------:R-:W-:Y:S01]  /*68e0*/  LEA R142, P5, R135, R0, 0x1 ;  /* 0x00000000878e7211 */ /* 0x000fe200078a08ff */
[----:B------:R-:W-:Y:S01]  /*68f0*/  VIADD R149, R139, UR5 ;  /* 0x000000058b957c36 */ /* 0x000fe20008000000 */
[----:B------:R-:W-:-:S02]  /*6900*/  LEA.HI.X.SX32 R141, R133, R2, 0x1, P4 ;  /* 0x00000002858d7211 */ /* 0x000fc400020f0eff */
[----:B------:R-:W-:Y:S01]  /*6910*/  LEA.HI.X.SX32 R143, R135, R2, 0x1, P5 ;  /* 0x00000002878f7211 */ /* 0x000fe200028f0eff */
[----:B------:R-:W-:Y:S01]  /*6920*/  VIADD R151, R149, UR5 ;  /* 0x0000000595977c36 */ /* 0x000fe20008000000 */
[-C--:B------:R-:W-:Y:S01]  /*6930*/  LEA R144, P4, R137, R0.reuse, 0x1 ;  /* 0x0000000089907211 */ /* 0x080fe200078808ff */
[----:B------:R-:W3:Y:S02]  /*6940*/  @!P3 SYNCS.CCTL.IV [UR11+0x4000] ;  /* 0x00400000ff00b9b1 */ /* 0x000ee4000800000b */
[----:B---3--:R-:W-:Y:S01]  /*6950*/  BAR.SYNC.DEFER_BLOCKING 0x0 ;  /* 0x0000000000007b1d */ /* 0x008fe20000010000 */
[----:B------:R-:W-:Y:S01]  /*6960*/  VIADD R153, R151, UR5 ;  /* 0x0000000597997c36 */ /* 0x000fe20008000000 */
[----:B------:R-:W-:Y:S02]  /*6970*/  LEA R148, P5, R149, R0, 0x1 ;  /* 0x0000000095947211 */ /* 0x000fe400078a08ff */
[-C--:B------:R-:W-:Y:S02]  /*6980*/  LEA.HI.X.SX32 R145, R137, R2.reuse, 0x1, P4 ;  /* 0x0000000289917211 */ /* 0x080fe400020f0eff */
[----:B------:R-:W-:Y:S01]  /*6990*/  LEA.HI.X.SX32 R149, R149, R2, 0x1, P5 ;  /* 0x0000000295957211 */ /* 0x000fe200028f0eff */
[----:B------:R-:W3:Y:S01]  /*69a0*/  LDTM.x128 R4, tmem[UR12] ;  /* 0x0000000c000479ee */ /* 0x000ee200083c0000 */
[----:B------:R-:W-:-:S02]  /*69b0*/  LEA R152, P4, R153, R0, 0x1 ;  /* 0x0000000099987211 */ /* 0x000fc400078808ff */
[C---:B------:R-:W-:Y:S02]  /*69c0*/  LOP3.LUT R132, R3.reuse, 0x2, RZ, 0xfc, !PT ;  /* 0x0000000203847812 */ /* 0x040fe400078efcff */
[----:B------:R-:W-:Y:S02]  /*69d0*/  ISETP.LT.AND P2, PT, R134, UR19, !P0 ;  /* 0x0000001386007c0c */ /* 0x000fe4000c741270 */
[----:B------:R-:W-:Y:S02]  /*69e0*/  ISETP.LT.AND P6, PT, R132, UR19, !P0 ;  /* 0x0000001384007c0c */ /* 0x000fe4000c7c1270 */
[C---:B------:R-:W-:Y:S02]  /*69f0*/  LOP3.LUT R170, R3.reuse, 0x3, RZ, 0xfc, !PT ;  /* 0x0000000303aa7812 */ /* 0x040fe400078efcff */
[----:B------:R-:W-:Y:S01]  /*6a00*/  LOP3.LUT R168, R3, 0x4, RZ, 0xfc, !PT ;  /* 0x0000000403a87812 */ /* 0x000fe200078efcff */
[----:B------:R-:W4:Y:S01]  /*6a10*/  @!P3 SYNCS.CCTL.IV [UR11+0x4008] ;  /* 0x00400800ff00b9b1 */ /* 0x000f22000800000b */
[----:B------:R-:W-:Y:S01]  /*6a20*/  LEA R146, P3, R139, R0, 0x1 ;  /* 0x000000008b927211 */ /* 0x000fe200078608ff */
[----:B------:R-:W-:-:S03]  /*6a30*/  NOP ;  /* 0x0000000000007918 */ /* 0x000fc60000000000 */
[----:B------:R-:W-:Y:S02]  /*6a40*/  LEA.HI.X.SX32 R147, R139, R2, 0x1, P3 ;  /* 0x000000028b937211 */ /* 0x000fe400018f0eff */
[----:B------:R-:W-:Y:S02]  /*6a50*/  LEA R150, P3, R151, R0, 0x1 ;  /* 0x0000000097967211 */ /* 0x000fe400078608ff */
[----:B---3--:R-:W-:Y:S01]  /*6a60*/  F2FP.BF16.F32.PACK_AB R166, R5, R4 ;  /* 0x0000000405a6723e */ /* 0x008fe200000010ff */
[----:B------:R-:W-:Y:S01]  /*6a70*/  VIADD R5, R153, UR5 ;  /* 0x0000000599057c36 */ /* 0x000fe20008000000 */
[-C--:B------:R-:W-:Y:S02]  /*6a80*/  LEA.HI.X.SX32 R151, R151, R2.reuse, 0x1, P3 ;  /* 0x0000000297977211 */ /* 0x080fe400018f0eff */
[----:B------:R-:W-:Y:S01]  /*6a90*/  LEA.HI.X.SX32 R153, R153, R2, 0x1, P4 ;  /* 0x0000000299997211 */ /* 0x000fe200020f0eff */
[C---:B------:R-:W-:Y:S01]  /*6aa0*/  VIADD R133, R5.reuse, UR5 ;  /* 0x0000000505857c36 */ /* 0x040fe20008000000 */
[----:B------:R-:W-:-:S02]  /*6ab0*/  LEA R154, P5, R5, R0, 0x1 ;  /* 0x00000000059a7211 */ /* 0x000fc400078a08ff */
[----:B------:R-:W-:Y:S01]  /*6ac0*/  F2FP.BF16.F32.PACK_AB R6, R7, R6 ;  /* 0x000000060706723e */ /* 0x000fe200000010ff */
[----:B------:R-:W-:Y:S01]  /*6ad0*/  VIADD R135, R133, UR5 ;  /* 0x0000000585877c36 */ /* 0x000fe20008000000 */
[----:B------:R-:W-:Y:S02]  /*6ae0*/  LEA.HI.X.SX32 R155, R5, R2, 0x1, P5 ;  /* 0x00000002059b7211 */ /* 0x000fe400028f0eff */
[-C--:B------:R-:W-:Y:S01]  /*6af0*/  LEA R156, P3, R133, R0.reuse, 0x1 ;  /* 0x00000000859c7211 */ /* 0x080fe200078608ff */
[C---:B------:R-:W-:Y:S01]  /*6b00*/  VIADD R137, R135.reuse, UR5 ;  /* 0x0000000587897c36 */ /* 0x040fe20008000000 */
[----:B------:R-:W-:Y:S02]  /*6b10*/  LEA R158, P4, R135, R0, 0x1 ;  /* 0x00000000879e7211 */ /* 0x000fe400078808ff */
[-C--:B------:R-:W-:Y:S01]  /*6b20*/  LEA.HI.X.SX32 R157, R133, R2.reuse, 0x1, P3 ;  /* 0x00000002859d7211 */ /* 0x080fe200018f0eff */
[----:B------:R-:W-:Y:S01]  /*6b30*/  VIADD R139, R137, UR5 ;  /* 0x00000005898b7c36 */ /* 0x000fe20008000000 */
[----:B------:R-:W-:-:S02]  /*6b40*/  LEA.HI.X.SX32 R159, R135, R2, 0x1, P4 ;  /* 0x00000002879f7211 */ /* 0x000fc400020f0eff */
[-C--:B------:R-:W-:Y:S01]  /*6b50*/  LEA R160, P5, R137, R0.reuse, 0x1 ;  /* 0x0000000089a07211 */ /* 0x080fe200078a08ff */
[C---:B------:R-:W-:Y:S01]  /*6b60*/  VIADD R5, R139.reuse, UR5 ;  /* 0x000000058b057c36 */ /* 0x040fe20008000000 */
[----:B------:R-:W-:Y:S02]  /*6b70*/  LEA R162, P3, R139, R0, 0x1 ;  /* 0x000000008ba27211 */ /* 0x000fe400078608ff */
[----:B------:R-:W-:Y:S01]  /*6b80*/  LEA.HI.X.SX32 R161, R137, R2, 0x1, P5 ;  /* 0x0000000289a17211 */ /* 0x000fe200028f0eff */
        /* <DEDUP_REMOVED lines=8> */
[----:B------:R-:W-:Y:S01]  /*6c10*/  ISETP.LT.AND P5, PT, R3, UR19, !P0 ;  /* 0x0000001303007c0c */ /* 0x000fe2000c7a1270 */
[----:B------:R-:W-:Y:S01]  /*6c20*/  VIADD R167, R5, UR5 ;  /* 0x0000000505a77c36 */ /* 0x000fe20008000000 */
[-C--:B------:R-:W-:Y:S02]  /*6c30*/  LEA.HI.X.SX32 R137, R133, R2.reuse, 0x1, P3 ;  /* 0x0000000285897211 */ /* 0x080fe400018f0eff */
[----:B------:R-:W-:Y:S01]  /*6c40*/  LEA.HI.X.SX32 R139, R135, R2, 0x1, P4 ;  /* 0x00000002878b7211 */ /* 0x000fe200020f0eff */
[----:B------:R-:W-:Y:S01]  /*6c50*/  VIADD R169, R167, UR5 ;  /* 0x00000005a7a97c36 */ /* 0x000fe20008000000 */
[----:B------:R-:W-:-:S02]  /*6c60*/  LEA R132, P3, R5, R0, 0x1 ;  /* 0x0000000005847211 */ /* 0x000fc400078608ff */
[----:B------:R-:W-:Y:S02]  /*6c70*/  LEA R134, P4, R167, R0, 0x1 ;  /* 0x00000000a7867211 */ /* 0x000fe400078808ff */
[-C--:B------:R-:W-:Y:S02]  /*6c80*/  LEA.HI.X.SX32 R133, R5, R2.reuse, 0x1, P3 ;  /* 0x0000000205857211 */ /* 0x080fe400018f0eff */
[----:B------:R-:W-:Y:S01]  /*6c90*/  LEA.HI.X.SX32 R135, R167, R2, 0x1, P4 ;  /* 0x00000002a7877211 */ /* 0x000fe200020f0eff */
[----:B------:R3:W-:Y:S01]  /*6ca0*/  @P5 STG.E.U16 desc[UR22][R140.64], R166 ;  /* 0x000000a68c005986 */ /* 0x0007e2000c101516 */
[----:B------:R-:W-:Y:S02]  /*6cb0*/  LEA R4, P3, R169, R0, 0x1 ;  /* 0x00000000a9047211 */ /* 0x000fe400078608ff */
[----:B------:R-:W-:Y:S02]  /*6cc0*/  ISETP.LT.AND P4, PT, R170, UR19, !P0 ;  /* 0x00000013aa007c0c */ /* 0x000fe4000c781270 */
[----:B------:R-:W-:-:S02]  /*6cd0*/  LOP3.LUT R167, R3, 0x5, RZ, 0xfc, !PT ;  /* 0x0000000503a77812 */ /* 0x000fc400078efcff */
[C---:B------:R-:W-:Y:S01]  /*6ce0*/  LEA.HI.X.SX32 R5, R169.reuse, R2, 0x1, P3 ;  /* 0x00000002a9057211 */ /* 0x040fe200018f0eff */
[----:B------:R-:W-:Y:S01]  /*6cf0*/  VIADD R169, R169, UR5 ;  /* 0x00000005a9a97c36 */ /* 0x000fe20008000000 */
[----:B------:R-:W-:Y:S02]  /*6d00*/  ISETP.LT.AND P3, PT, R168, UR19, !P0 ;  /* 0x00000013a8007c0c */ /* 0x000fe4000c761270 */
[----:B------:R-:W-:Y:S02]  /*6d10*/  ISETP.LT.AND P5, PT, R167, UR19, !P0 ;  /* 0x00000013a7007c0c */ /* 0x000fe4000c7a1270 */
[----:B---3--:R-:W-:Y:S02]  /*6d20*/  PRMT R141, R166, 0x7632, R141 ;  /* 0x00007632a68d7816 */ /* 0x008fe4000000008d */
[----:B------:R-:W-:Y:S02]  /*6d30*/  PRMT R167, R6, 0x7610, R167 ;  /* 0x0000761006a77816 */ /* 0x000fe400000000a7 */
[----:B------:R-:W-:Y:S01]  /*6d40*/  F2FP.BF16.F32.PACK_AB R8, R9, R8 ;  /* 0x000000080908723e */ /* 0x000fe200000010ff */
[----:B------:R-:W-:Y:S01]  /*6d50*/  @P2 STG.E.U16 desc[UR22][R142.64], R141 ;  /* 0x0000008d8e002986 */ /* 0x000fe2000c101516 */
[----:B------:R-:W-:-:S02]  /*6d60*/  LOP3.LUT R7, R3, 0x6, RZ, 0xfc, !PT ;  /* 0x0000000603077812 */ /* 0x000fc400078efcff */
[----:B------:R-:W-:Y:S01]  /*6d70*/  PRMT R9, R6, 0x7632, R9 ;  /* 0x0000763206097816 */ /* 0x000fe20000000009 */
[----:B------:R-:W-:Y:S01]  /*6d80*/  @P6 STG.E.U16 desc[UR22][R144.64], R167 ;  /* 0x000000a790006986 */ /* 0x000fe2000c101516 */
[----:B------:R-:W-:Y:S02]  /*6d90*/  LOP3.LUT R6, R3, 0x8, RZ, 0xfc, !PT ;  /* 0x0000000803067812 */ /* 0x000fe400078efcff */
[----:B------:R-:W-:Y:S01]  /*6da0*/  ISETP.LT.AND P2, PT, R7, UR19, !P0 ;  /* 0x0000001307007c0c */ /* 0x000fe2000c741270 */
[----:B------:R-:W-:Y:S01]  /*6db0*/  @P4 STG.E.U16 desc[UR22][R146.64], R9 ;  /* 0x0000000992004986 */ /* 0x000fe2000c101516 */
[C---:B------:R-:W-:Y:S02]  /*6dc0*/  LOP3.LUT R7, R3.reuse, 0x7, RZ, 0xfc, !PT ;  /* 0x0000000703077812 */ /* 0x040fe400078efcff */
[----:B------:R-:W-:Y:S01]  /*6dd0*/  ISETP.LT.AND P4, PT, R6, UR19, !P0 ;  /* 0x0000001306007c0c */ /* 0x000fe2000c781270 */
[----:B------:R3:W-:Y:S01]  /*6de0*/  @P3 STG.E.U16 desc[UR22][R148.64], R8 ;  /* 0x0000000894003986 */ /* 0x0007e2000c101516 */
[----:B------:R-:W-:-:S02]  /*6df0*/  LOP3.LUT R6, R3, 0x9, RZ, 0xfc, !PT ;  /* 0x0000000903067812 */ /* 0x000fc400078efcff */
[----:B------:R-:W-:Y:S02]  /*6e00*/  ISETP.LT.AND P6, PT, R7, UR19, !P0 ;  /* 0x0000001307007c0c */ /* 0x000fe4000c7c1270 */
[----:B------:R-:W-:Y:S02]  /*6e10*/  PRMT R7, R8, 0x7632, R7 ;  /* 0x0000763208077816 */ /* 0x000fe40000000007 */
[----:B------:R-:W-:Y:S02]  /*6e20*/  ISETP.LT.AND P3, PT, R6, UR19, !P0 ;  /* 0x0000001306007c0c */ /* 0x000fe4000c761270 */
[----:B------:R-:W-:Y:S01]  /*6e30*/  LOP3.LUT R6, R3, 0xa, RZ, 0xfc, !PT ;  /* 0x0000000a03067812 */ /* 0x000fe200078efcff */
[----:B------:R5:W-:Y:S01]  /*6e40*/  @P5 STG.E.U16 desc[UR22][R150.64], R7 ;  /* 0x0000000796005986 */ /* 0x000be2000c101516 */
[----:B------:R-:W-:Y:S01]  /*6e50*/  F2FP.BF16.F32.PACK_AB R10, R11, R10 ;  /* 0x0000000a0b0a723e */ /* 0x000fe200000010ff */
[----:B------:R-:W-:Y:S01]  /*6e60*/  VIADD R11, R169, UR5 ;  /* 0x00000005a90b7c36 */ /* 0x000fe20008000000 */
[----:B------:R-:W-:-:S02]  /*6e70*/  ISETP.LT.AND P5, PT, R6, UR19, !P0 ;  /* 0x0000001306007c0c */ /* 0x000fc4000c7a1270 */
[C---:B------:R-:W-:Y:S01]  /*6e80*/  LOP3.LUT R6, R3.reuse, 0xb, RZ, 0xfc, !PT ;  /* 0x0000000b03067812 */ /* 0x040fe200078efcff */
[----:B------:R-:W-:Y:S01]  /*6e90*/  @P2 STG.E.U16 desc[UR22][R152.64], R10 ;  /* 0x0000000a98002986 */ /* 0x000fe2000c101516 */
[----:B---3--:R-:W-:Y:S02]  /*6ea0*/  PRMT R8, R10, 0x7632, R8 ;  /* 0x000076320a087816 */ /* 0x008fe40000000008 */
[----:B------:R-:W-:Y:S02]  /*6eb0*/  ISETP.LT.AND P2, PT, R6, UR19, !P0 ;  /* 0x0000001306007c0c */ /* 0x000fe4000c741270 */
[----:B------:R-:W-:Y:S01]  /*6ec0*/  LOP3.LUT R6, R3, 0xc, RZ, 0xfc, !PT ;  /* 0x0000000c03067812 */ /* 0x000fe200078efcff */
[----:B------:R3:W-:Y:S01]  /*6ed0*/  @P6 STG.E.U16 desc[UR22][R154.64], R8 ;  /* 0x000000089a006986 */ /* 0x0007e2000c101516 */
[----:B------:R-:W-:Y:S02]  /*6ee0*/  F2FP.BF16.F32.PACK_AB R12, R13, R12 ;  /* 0x0000000c0d0c723e */ /* 0x000fe400000010ff */
[----:B------:R-:W-:-:S02]  /*6ef0*/  ISETP.LT.AND P6, PT, R6, UR19, !P0 ;  /* 0x0000001306007c0c */ /* 0x000fc4000c7c1270 */
[----:B------:R-:W-:Y:S01]  /*6f00*/  LOP3.LUT R6, R3, 0xd, RZ, 0xfc, !PT ;  /* 0x0000000d03067812 */ /* 0x000fe200078efcff */
[----:B------:R-:W-:Y:S01]  /*6f10*/  @P4 STG.E.U16 desc[UR22][R156.64], R12 ;  /* 0x0000000c9c004986 */ /* 0x000fe2000c101516 */
[----:B------:R-:W-:Y:S02]  /*6f20*/  PRMT R9, R12, 0x7632, R9 ;  /* 0x000076320c097816 */ /* 0x000fe40000000009 */
[----:B------:R-:W-:Y:S02]  /*6f30*/  F2FP.BF16.F32.PACK_AB R14, R15, R14 ;  /* 0x0000000e0f0e723e */ /* 0x000fe400000010ff */
[C---:B-----5:R-:W-:Y:S01]  /*6f40*/  LOP3.LUT R7, R3.reuse, 0xe, RZ, 0xfc, !PT ;  /* 0x0000000e03077812 */ /* 0x060fe200078efcff */
[----:B------:R5:W-:Y:S01]  /*6f50*/  @P3 STG.E.U16 desc[UR22][R158.64], R9 ;  /* 0x000000099e003986 */ /* 0x000be2000c101516 */
[----:B------:R-:W-:Y:S02]  /*6f60*/  ISETP.LT.AND P4, PT, R6, UR19, !P0 ;  /* 0x0000001306007c0c */ /* 0x000fe4000c781270 */
[----:B------:R-:W-:Y:S01]  /*6f70*/  LOP3.LUT R6, R3, 0xf, RZ, 0xfc, !PT ;  /* 0x0000000f03067812 */ /* 0x000fe200078efcff */
[----:B------:R-:W-:Y:S01]  /*6f80*/  @P5 STG.E.U16 desc[UR22][R160.64], R14 ;  /* 0x0000000ea0005986 */ /* 0x000fe2000c101516 */
[----:B------:R-:W-:-:S02]  /*6f90*/  ISETP.LT.AND P3, PT, R7, UR19, !P0 ;  /* 0x0000001307007c0c */ /* 0x000fc4000c761270 */
[----:B------:R-:W-:Y:S02]  /*6fa0*/  PRMT R7, R14, 0x7632, R7 ;  /* 0x000076320e077816 */ /* 0x000fe40000000007 */
[----:B------:R-:W-:Y:S02]  /*6fb0*/  ISETP.LT.AND P5, PT, R6, UR19, !P0 ;  /* 0x0000001306007c0c */ /* 0x000fe4000c7a1270 */
[----:B------:R-:W-:Y:S01]  /*6fc0*/  LOP3.LUT R6, R3, 0x10, RZ, 0xfc, !PT ;  /* 0x0000001003067812 */ /* 0x000fe200078efcff */
[----:B------:R0:W-:Y:S01]  /*6fd0*/  @P2 STG.E.U16 desc[UR22][R162.64], R7 ;  /* 0x00000007a2002986 */ /* 0x0001e2000c101516 */
[----:B------:R-:W-:Y:S02]  /*6fe0*/  F2FP.BF16.F32.PACK_AB R16, R17, R16 ;  /* 0x000000101110723e */ /* 0x000fe400000010ff */
[----:B------:R-:W-:Y:S02]  /*6ff0*/  ISETP.LT.AND P2, PT, R6, UR19, !P0 ;  /* 0x0000001306007c0c */ /* 0x000fe4000c741270 */
[----:B------:R-:W-:Y:S01]  /*7000*/  LOP3.LUT R6, R3, 0x11, RZ, 0xfc, !PT ;  /* 0x0000001103067812 */ /* 0x000fe200078efcff */
[----:B------:R-:W-:Y:S01]  /*7010*/  @P6 STG.E.U16 desc[UR22][R164.64], R16 ;  /* 0x00000010a4006986 */ /* 0x000fe2000c101516 */
[----:B---3--:R-:W-:-:S02]  /*7020*/  PRMT R8, R16, 0x7632, R8 ;  /* 0x0000763210087816 */ /* 0x008fc40000000008 */
[----:B------:R-:W-:Y:S02]  /*7030*/  ISETP.LT.AND P6, PT, R6, UR19, !P0 ;  /* 0x0000001306007c0c */ /* 0x000fe4000c7c1270 */
[----:B------:R-:W-:Y:S01]  /*7040*/  LOP3.LUT R6, R3, 0x12, RZ, 0xfc, !PT ;  /* 0x0000001203067812 */ /* 0x000fe200078efcff */
[----:B------:R3:W-:Y:S01]  /*7050*/  @P4 STG.E.U16 desc[UR22][R136.64], R8 ;  /* 0x0000000888004986 */ /* 0x0007e2000c101516 */
[----:B------:R-:W-:Y:S02]  /*7060*/  F2FP.BF16.F32.PACK_AB R18, R19, R18 ;  /* 0x000000121312723e */ /* 0x000fe400000010ff */
[----:B0-----:R-:W-:Y:S01]  /*7070*/  ISETP.LT.AND P4, PT, R6, UR4, !P0 ;  /* 0x0000000406007c0c */ /* 0x001fe2000c781270 */
[----:B------:R-:W0:Y:S01]  /*7080*/  LDCU UR4, c[0x0][0x39c] ;  /* 0x00007380ff0477ac */ /* 0x000e220008000800 */
[----:B------:R-:W-:Y:S01]  /*7090*/  LOP3.LUT R6, R3, 0x13, RZ, 0xfc, !PT ;  /* 0x0000001303067812 */ /* 0x000fe200078efcff */
[----:B------:R-:W-:Y:S01]  /*70a0*/  @P3 STG.E.U16 desc[UR22][R138.64], R18 ;  /* 0x000000128a003986 */ /* 0x000fe2000c101516 */
[----:B------:R-:W-:-:S02]  /*70b0*/  F2FP.BF16.F32.PACK_AB R20, R21, R20 ;  /* 0x000000141514723e */ /* 0x000fc400000010ff */
[----:B-----5:R-:W-:Y:S02]  /*70c0*/  PRMT R9, R18, 0x7632, R9 ;  /* 0x0000763212097816 */ /* 0x020fe40000000009 */
[----:B-1----:R-:W-:Y:S01]  /*70d0*/  ISETP.LT.AND P3, PT, R6, UR6, !P0 ;  /* 0x0000000606007c0c */ /* 0x002fe2000c761270 */
[----:B------:R-:W1:Y:S01]  /*70e0*/  LDCU UR6, c[0x0][0x39c] ;  /* 0x00007380ff0677ac */ /* 0x000e620008000800 */
[----:B------:R-:W-:Y:S01]  /*70f0*/  PRMT R12, R20, 0x7632, R12 ;  /* 0x00007632140c7816 */ /* 0x000fe2000000000c */
[----:B------:R5:W-:Y:S01]  /*7100*/  @P5 STG.E.U16 desc[UR22][R132.64], R9 ;  /* 0x0000000984005986 */ /* 0x000be2000c101516 */
[C---:B------:R-:W-:Y:S02]  /*7110*/  LOP3.LUT R6, R3.reuse, 0x14, RZ, 0xfc, !PT ;  /* 0x0000001403067812 */ /* 0x040fe400078efcff */
[----:B------:R-:W-:Y:S01]  /*7120*/  LOP3.LUT R7, R3, 0x15, RZ, 0xfc, !PT ;  /* 0x0000001503077812 */ /* 0x000fe200078efcff */
[----:B------:R-:W-:Y:S01]  /*7130*/  @P2 STG.E.U16 desc[UR22][R134.64], R20 ;  /* 0x0000001486002986 */ /* 0x000fe2000c101516 */
[----:B--2---:R-:W-:Y:S01]  /*7140*/  ISETP.LT.AND P5, PT, R6, UR7, !P0 ;  /* 0x0000000706007c0c */ /* 0x004fe2000c7a1270 */
[----:B------:R-:W2:Y:S01]  /*7150*/  LDCU UR7, c[0x0][0x39c] ;  /* 0x00007380ff0777ac */ /* 0x000ea20008000800 */
[----:B------:R-:W-:Y:S01]  /*7160*/  F2FP.BF16.F32.PACK_AB R22, R23, R22 ;  /* 0x000000161716723e */ /* 0x000fe200000010ff */
[----:B------:R1:W-:Y:S01]  /*7170*/  @P6 STG.E.U16 desc[UR22][R4.64], R12 ;  /* 0x0000000c04006986 */ /* 0x0003e2000c101516 */
[----:B------:R-:W-:-:S02]  /*7180*/  LEA R6, P6, R169, R0, 0x1 ;  /* 0x00000000a9067211 */ /* 0x000fc400078c08ff */
[----:B0-----:R-:W-:Y:S01]  /*7190*/  ISETP.LT.AND P2, PT, R7, UR4, !P0 ;  /* 0x0000000407007c0c */ /* 0x001fe2000c741270 */
[----:B------:R-:W0:Y:S01]  /*71a0*/  LDCU UR4, c[0x0][0x39c] ;  /* 0x00007380ff0477ac */ /* 0x000e220008000800 */
[----:B------:R-:W-:Y:S02]  /*71b0*/  LEA.HI.X.SX32 R7, R169, R2, 0x1, P6 ;  /* 0x00000002a9077211 */ /* 0x000fe400030f0eff */
[----:B---3--:R-:W-:Y:S02]  /*71c0*/  LEA R8, P6, R11, R0, 0x1 ;  /* 0x000000000b087211 */ /* 0x008fe400078c08ff */
[----:B------:R-:W-:Y:S01]  /*71d0*/  LOP3.LUT R10, R3, 0x16, RZ, 0xfc, !PT ;  /* 0x00000016030a7812 */ /* 0x000fe200078efcff */
[----:B------:R3:W-:Y:S01]  /*71e0*/  @P4 STG.E.U16 desc[UR22][R6.64], R22 ;  /* 0x0000001606004986 */ /* 0x0007e2000c101516 */
[C---:B-----5:R-:W-:Y:S01]  /*71f0*/  LEA.HI.X.SX32 R9, R11.reuse, R2, 0x1, P6 ;  /* 0x000000020b097211 */ /* 0x060fe200030f0eff */
[----:B------:R-:W-:Y:S01]  /*7200*/  VIADD R11, R11, UR5 ;  /* 0x000000050b0b7c36 */ /* 0x000fe20008000000 */
[----:B-1----:R-:W-:-:S02]  /*7210*/  PRMT R5, R22, 0x7632, R5 ;  /* 0x0000763216057816 */ /* 0x002fc40000000005 */
[----:B------:R-:W-:Y:S01]  /*7220*/  ISETP.LT.AND P4, PT, R10, UR6, !P0 ;  /* 0x000000060a007c0c */ /* 0x000fe2000c781270 */
[----:B------:R-:W1:Y:S01]  /*7230*/  LDCU UR6, c[0x0][0x39c] ;  /* 0x00007380ff0677ac */ /* 0x000e620008000800 */
[----:B------:R-:W-:Y:S01]  /*7240*/  LOP3.LUT R10, R3, 0x17, RZ, 0xfc, !PT ;  /* 0x00000017030a7812 */ /* 0x000fe200078efcff */
[----:B------:R5:W-:Y:S01]  /*7250*/  @P3 STG.E.U16 desc[UR22][R8.64], R5 ;  /* 0x0000000508003986 */ /* 0x000be2000c101516 */
[C---:B------:R-:W-:Y:S01]  /*7260*/  LEA R4, P3, R11.reuse, R0, 0x1 ;  /* 0x000000000b047211 */ /* 0x040fe200078608ff */
[----:B------:R-:W-:Y:S01]  /*7270*/  VIADD R13, R11, UR5 ;  /* 0x000000050b0d7c36 */ /* 0x000fe20008000000 */
[----:B------:R-:W-:Y:S02]  /*7280*/  F2FP.BF16.F32.PACK_AB R24, R25, R24 ;  /* 0x000000181918723e */ /* 0x000fe400000010ff */
[----:B------:R-:W-:Y:S02]  /*7290*/  F2FP.BF16.F32.PACK_AB R26, R27, R26 ;  /* 0x0000001a1b1a723e */ /* 0x000fe400000010ff */
[----:B---3--:R-:W-:-:S02]  /*72a0*/  LEA R6, P6, R13, R0, 0x1 ;  /* 0x000000000d067211 */ /* 0x008fc400078c08ff */
[----:B------:R-:W-:Y:S02]  /*72b0*/  F2FP.BF16.F32.PACK_AB R28, R29, R28 ;  /* 0x0000001c1d1c723e */ /* 0x000fe400000010ff */
[CC--:B------:R-:W-:Y:S01]  /*72c0*/  LEA.HI.X.SX32 R7, R13.reuse, R2.reuse, 0x1, P6 ;  /* 0x000000020d077211 */ /* 0x0c0fe200030f0eff */
[----:B------:R-:W-:Y:S01]  /*72d0*/  VIADD R13, R13, UR5 ;  /* 0x000000050d0d7c36 */ /* 0x000fe20008000000 */
[----:B-----5:R-:W-:Y:S02]  /*72e0*/  LEA.HI.X.SX32 R5, R11, R2, 0x1, P3 ;  /* 0x000000020b057211 */ /* 0x020fe400018f0eff */
[----:B0-----:R-:W-:Y:S01]  /*72f0*/  ISETP.LT.AND P3, PT, R10, UR4, !P0 ;  /* 0x000000040a007c0c */ /* 0x001fe2000c761270 */
[----:B------:R-:W0:Y:S01]  /*7300*/  LDCU UR4, c[0x0][0x39c] ;  /* 0x00007380ff0477ac */ /* 0x000e220008000800 */
[----:B------:R-:W-:Y:S01]  /*7310*/  LOP3.LUT R8, R3, 0x18, RZ, 0xfc, !PT ;  /* 0x0000001803087812 */ /* 0x000fe200078efcff */
[----:B------:R3:W-:Y:S01]  /*7320*/  @P5 STG.E.U16 desc[UR22][R4.64], R24 ;  /* 0x0000001804005986 */ /* 0x0007e2000c101516 */
[----:B------:R-:W-:Y:S01]  /*7330*/  PRMT R9, R24, 0x7632, R9 ;  /* 0x0000763218097816 */ /* 0x000fe20000000009 */
[----:B------:R-:W-:Y:S01]  /*7340*/  VIADD R11, R13, UR5 ;  /* 0x000000050d0b7c36 */ /* 0x000fe20008000000 */
[----:B-1----:R-:W-:Y:S01]  /*7350*/  ISETP.LT.AND P6, PT, R8, UR6, !P0 ;  /* 0x0000000608007c0c */ /* 0x002fe2000c7c1270 */
[----:B------:R-:W1:Y:S01]  /*7360*/  LDCU UR6, c[0x0][0x39c] ;  /* 0x00007380ff0677ac */ /* 0x000e620008000800 */
[----:B------:R-:W-:Y:S01]  /*7370*/  LOP3.LUT R10, R3, 0x1c, RZ, 0xfc, !PT ;  /* 0x0000001c030a7812 */ /* 0x000fe200078efcff */
[----:B------:R5:W-:Y:S01]  /*7380*/  @P2 STG.E.U16 desc[UR22][R6.64], R9 ;  /* 0x0000000906002986 */ /* 0x000be2000c101516 */
[----:B------:R-:W-:-:S02]  /*7390*/  LEA R8, P2, R13, R0, 0x1 ;  /* 0x000000000d087211 */ /* 0x000fc400078408ff */
[----:B------:R-:W-:Y:S02]  /*73a0*/  F2FP.BF16.F32.PACK_AB R30, R31, R30 ;  /* 0x0000001e1f1e723e */ /* 0x000fe400000010ff */
[----:B------:R-:W-:Y:S02]  /*73b0*/  F2FP.BF16.F32.PACK_AB R32, R33, R32 ;  /* 0x000000202120723e */ /* 0x000fe400000010ff */
[C---:B---3--:R-:W-:Y:S02]  /*73c0*/  LOP3.LUT R4, R3.reuse, 0x19, RZ, 0xfc, !PT ;  /* 0x0000001903047812 */ /* 0x048fe400078efcff */
[----:B------:R-:W-:Y:S02]  /*73d0*/  LOP3.LUT R5, R3, 0x1a, RZ, 0xfc, !PT ;  /* 0x0000001a03057812 */ /* 0x000fe400078efcff */
[----:B0-----:R-:W-:Y:S01]  /*73e0*/  ISETP.LT.AND P5, PT, R4, UR4, !P0 ;  /* 0x0000000404007c0c */ /* 0x001fe2000c7a1270 */
[----:B------:R-:W0:Y:S01]  /*73f0*/  LDCU UR4, c[0x0][0x39c] ;  /* 0x00007380ff0477ac */ /* 0x000e220008000800 */
[----:B-----5:R-:W-:-:S02]  /*7400*/  LEA.HI.X.SX32 R9, R13, R2, 0x1, P2 ;  /* 0x000000020d097211 */ /* 0x020fc400010f0eff */
[----:B------:R-:W-:Y:S02]  /*7410*/  LEA R4, P2, R11, R0, 0x1 ;  /* 0x000000000b047211 */ /* 0x000fe400078408ff */
[----:B------:R-:W-:Y:S01]  /*7420*/  PRMT R7, R26, 0x7632, R7 ;  /* 0x000076321a077816 */ /* 0x000fe20000000007 */
[----:B------:R-:W-:Y:S01]  /*7430*/  @P4 STG.E.U16 desc[UR22][R8.64], R26 ;  /* 0x0000001a08004986 */ /* 0x000fe2000c101516 */
[----:B--2---:R-:W-:Y:S01]  /*7440*/  ISETP.LT.AND P4, PT, R5, UR7, !P0 ;  /* 0x0000000705007c0c */ /* 0x004fe2000c781270 */
[----:B------:R-:W2:Y:S01]  /*7450*/  LDCU UR7, c[0x0][0x39c] ;  /* 0x00007380ff0777ac */ /* 0x000ea20008000800 */
[C---:B------:R-:W-:Y:S01]  /*7460*/  LEA.HI.X.SX32 R5, R11.reuse, R2, 0x1, P2 ;  /* 0x000000020b057211 */ /* 0x040fe200010f0eff */
[----:B------:R-:W-:Y:S01]  /*7470*/  VIADD R11, R11, UR5 ;  /* 0x000000050b0b7c36 */ /* 0x000fe20008000000 */
[----:B------:R-:W-:Y:S02]  /*7480*/  LOP3.LUT R6, R3, 0x1b, RZ, 0xfc, !PT ;  /* 0x0000001b03067812 */ /* 0x000fe400078efcff */
[----:B------:R-:W-:Y:S01]  /*7490*/  F2FP.BF16.F32.PACK_AB R34, R35, R34 ;  /* 0x000000222322723e */ /* 0x000fe200000010ff */
[----:B------:R3:W-:Y:S01]  /*74a0*/  @P3 STG.E.U16 desc[UR22][R4.64], R7 ;  /* 0x0000000704003986 */ /* 0x0007e2000c101516 */
[----:B-1----:R-:W-:Y:S01]  /*74b0*/  ISETP.LT.AND P2, PT, R6, UR6, !P0 ;  /* 0x0000000606007c0c */ /* 0x002fe2000c741270 */
[C---:B------:R-:W-:Y:S01]  /*74c0*/  VIADD R13, R11.reuse, UR5 ;  /* 0x000000050b0d7c36 */ /* 0x040fe20008000000 */
[----:B------:R-:W-:Y:S01]  /*74d0*/  LEA R6, P3, R11, R0, 0x1 ;  /* 0x000000000b067211 */ /* 0x000fe200078608ff */
[----:B------:R-:W1:Y:S01]  /*74e0*/  LDCU UR6, c[0x0][0x39c] ;  /* 0x00007380ff0677ac */ /* 0x000e620008000800 */
[----:B------:R-:W-:-:S02]  /*74f0*/  F2FP.BF16.F32.PACK_AB R36, R37, R36 ;  /* 0x000000242524723e */ /* 0x000fc400000010ff */
[----:B------:R-:W-:Y:S02]  /*7500*/  F2FP.BF16.F32.PACK_AB R38, R39, R38 ;  /* 0x000000262726723e */ /* 0x000fe400000010ff */
[----:B------:R-:W-:Y:S02]  /*7510*/  F2FP.BF16.F32.PACK_AB R40, R41, R40 ;  /* 0x000000282928723e */ /* 0x000fe400000010ff */
[----:B------:R-:W-:Y:S02]  /*7520*/  F2FP.BF16.F32.PACK_AB R42, R43, R42 ;  /* 0x0000002a2b2a723e */ /* 0x000fe400000010ff */
[----:B---3--:R-:W-:Y:S02]  /*7530*/  LEA.HI.X.SX32 R7, R11, R2, 0x1, P3 ;  /* 0x000000020b077211 */ /* 0x008fe400018f0eff */
[C---:B------:R-:W-:Y:S02]  /*7540*/  LEA R8, P3, R13.reuse, R0, 0x1 ;  /* 0x000000000d087211 */ /* 0x040fe400078608ff */
[----:B------:R-:W-:Y:S01]  /*7550*/  PRMT R5, R28, 0x7632, R5 ;  /* 0x000076321c057816 */ /* 0x000fe20000000005 */
[----:B------:R3:W-:Y:S01]  /*7560*/  @P6 STG.E.U16 desc[UR22][R6.64], R28 ;  /* 0x0000001c06006986 */ /* 0x0007e2000c101516 */
[C---:B------:R-:W-:Y:S01]  /*7570*/  LEA.HI.X.SX32 R9, R13.reuse, R2, 0x1, P3 ;  /* 0x000000020d097211 */ /* 0x040fe200018f0eff */
[----:B------:R-:W-:Y:S01]  /*7580*/  VIADD R13, R13, UR5 ;  /* 0x000000050d0d7c36 */ /* 0x000fe20008000000 */
[----:B0-----:R-:W-:Y:S01]  /*7590*/  ISETP.LT.AND P3, PT, R10, UR4, !P0 ;  /* 0x000000040a007c0c */ /* 0x001fe2000c761270 */
[----:B------:R-:W0:Y:S01]  /*75a0*/  LDCU UR4, c[0x0][0x39c] ;  /* 0x00007380ff0477ac */ /* 0x000e220008000800 */
[----:B------:R-:W-:Y:S01]  /*75b0*/  LOP3.LUT R10, R3, 0x1d, RZ, 0xfc, !PT ;  /* 0x0000001d030a7812 */ /* 0x000fe200078efcff */
[----:B------:R5:W-:Y:S01]  /*75c0*/  @P5 STG.E.U16 desc[UR22][R8.64], R5 ;  /* 0x0000000508005986 */ /* 0x000be2000c101516 */
[C---:B------:R-:W-:Y:S01]  /*75d0*/  LEA R4, P5, R13.reuse, R0, 0x1 ;  /* 0x000000000d047211 */ /* 0x040fe200078a08ff */
[----:B------:R-:W-:Y:S01]  /*75e0*/  VIADD R11, R13, UR5 ;  /* 0x000000050d0b7c36 */ /* 0x000fe20008000000 */
[----:B------:R-:W-:-:S02]  /*75f0*/  F2FP.BF16.F32.PACK_AB R44, R45, R44 ;  /* 0x0000002c2d2c723e */ /* 0x000fc400000010ff */
[----:B------:R-:W-:Y:S02]  /*7600*/  F2FP.BF16.F32.PACK_AB R46, R47, R46 ;  /* 0x0000002e2f2e723e */ /* 0x000fe400000010ff */
[----:B---3--:R-:W-:Y:S02]  /*7610*/  LOP3.LUT R7, R3, 0x1e, RZ, 0xfc, !PT ;  /* 0x0000001e03077812 */ /* 0x008fe400078efcff */
[----:B------:R-:W-:Y:S02]  /*7620*/  LEA R6, P6, R11, R0, 0x1 ;  /* 0x000000000b067211 */ /* 0x000fe400078c08ff */
[----:B------:R-:W-:Y:S02]  /*7630*/  F2FP.BF16.F32.PACK_AB R48, R49, R48 ;  /* 0x000000303130723e */ /* 0x000fe400000010ff */
[-C--:B-----5:R-:W-:Y:S02]  /*7640*/  LEA.HI.X.SX32 R5, R13, R2.reuse, 0x1, P5 ;  /* 0x000000020d057211 */ /* 0x0a0fe400028f0eff */
[----:B-1----:R-:W-:Y:S01]  /*7650*/  ISETP.LT.AND P5, PT, R10, UR6, !P0 ;  /* 0x000000060a007c0c */ /* 0x002fe2000c7a1270 */
[----:B------:R-:W1:Y:S01]  /*7660*/  LDCU UR6, c[0x0][0x39c] ;  /* 0x00007380ff0677ac */ /* 0x000e620008000800 */
[----:B------:R-:W-:Y:S01]  /*7670*/  LOP3.LUT R9, R3, 0x1f, RZ, 0xfc, !PT ;  /* 0x0000001f03097812 */ /* 0x000fe200078efcff */
[----:B------:R3:W-:Y:S01]  /*7680*/  @P4 STG.E.U16 desc[UR22][R4.64], R30 ;  /* 0x0000001e04004986 */ /* 0x0007e2000c101516 */
[----:B--2---:R-:W-:Y:S01]  /*7690*/  ISETP.LT.AND P4, PT, R7, UR7, !P0 ;  /* 0x0000000707007c0c */ /* 0x004fe2000c781270 */
[----:B------:R-:W2:Y:S01]  /*76a0*/  LDCU UR7, c[0x0][0x39c] ;  /* 0x00007380ff0777ac */ /* 0x000ea20008000800 */
[C---:B------:R-:W-:Y:S01]  /*76b0*/  LEA.HI.X.SX32 R7, R11.reuse, R2, 0x1, P6 ;  /* 0x000000020b077211 */ /* 0x040fe200030f0eff */
[----:B------:R-:W-:Y:S01]  /*76c0*/  VIADD R11, R11, UR5 ;  /* 0x000000050b0b7c36 */ /* 0x000fe20008000000 */
[----:B------:R-:W-:-:S02]  /*76d0*/  LOP3.LUT R10, R3, 0x20, RZ, 0xfc, !PT ;  /* 0x00000020030a7812 */ /* 0x000fc400078efcff */
[----:B------:R-:W-:Y:S01]  /*76e0*/  F2FP.BF16.F32.PACK_AB R50, R51, R50 ;  /* 0x000000323332723e */ /* 0x000fe200000010ff */
[C---:B------:R-:W-:Y:S01]  /*76f0*/  VIADD R13, R11.reuse, UR5 ;  /* 0x000000050b0d7c36 */ /* 0x040fe20008000000 */
[----:B------:R-:W-:Y:S02]  /*7700*/  LEA R8, P6, R11, R0, 0x1 ;  /* 0x000000000b087211 */ /* 0x000fe400078c08ff */
[----:B------:R-:W-:Y:S02]  /*7710*/  F2FP.BF16.F32.PACK_AB R52, R53, R52 ;  /* 0x000000343534723e */ /* 0x000fe400000010ff */
[----:B---3--:R-:W-:Y:S02]  /*7720*/  PRMT R5, R30, 0x7632, R5 ;  /* 0x000076321e057816 */ /* 0x008fe40000000005 */
[----:B------:R-:W-:Y:S02]  /*7730*/  F2FP.BF16.F32.PACK_AB R54, R55, R54 ;  /* 0x000000363736723e */ /* 0x000fe400000010ff */
[----:B------:R-:W-:Y:S01]  /*7740*/  F2FP.BF16.F32.PACK_AB R56, R57, R56 ;  /* 0x000000383938723e */ /* 0x000fe200000010ff */
[----:B------:R3:W-:Y:S01]  /*7750*/  @P2 STG.E.U16 desc[UR22][R6.64], R5 ;  /* 0x0000000506002986 */ /* 0x0007e2000c101516 */
[----:B0-----:R-:W-:Y:S01]  /*7760*/  ISETP.LT.AND P2, PT, R9, UR4, !P0 ;  /* 0x0000000409007c0c */ /* 0x001fe2000c741270 */
[----:B------:R-:W0:Y:S01]  /*7770*/  LDCU UR4, c[0x0][0x39c] ;  /* 0x00007380ff0477ac */ /* 0x000e220008000800 */
[----:B------:R-:W-:-:S02]  /*7780*/  LEA.HI.X.SX32 R9, R11, R2, 0x1, P6 ;  /* 0x000000020b097211 */ /* 0x000fc400030f0eff */
[----:B------:R-:W-:Y:S02]  /*7790*/  LEA R4, P6, R13, R0, 0x1 ;  /* 0x000000000d047211 */ /* 0x000fe400078c08ff */
[----:B------:R-:W-:Y:S01]  /*77a0*/  F2FP.BF16.F32.PACK_AB R58, R59, R58 ;  /* 0x0000003a3b3a723e */ /* 0x000fe200000010ff */
[----:B------:R5:W-:Y:S01]  /*77b0*/  @P3 STG.E.U16 desc[UR22][R8.64], R32 ;  /* 0x0000002008003986 */ /* 0x000be2000c101516 */
[----:B-1----:R-:W-:Y:S01]  /*77c0*/  ISETP.LT.AND P3, PT, R10, UR6, !P0 ;  /* 0x000000060a007c0c */ /* 0x002fe2000c761270 */
[----:B------:R-:W1:Y:S01]  /*77d0*/  LDCU UR6, c[0x0][0x39c] ;  /* 0x00007380ff0677ac */ /* 0x000e620008000800 */
[----:B------:R-:W-:Y:S02]  /*77e0*/  LOP3.LUT R10, R3, 0x21, RZ, 0xfc, !PT ;  /* 0x00000021030a7812 */ /* 0x000fe400078efcff */
[C---:B---3--:R-:W-:Y:S01]  /*77f0*/  LEA.HI.X.SX32 R5, R13.reuse, R2, 0x1, P6 ;  /* 0x000000020d057211 */ /* 0x048fe200030f0eff */
[----:B------:R-:W-:Y:S01]  /*7800*/  VIADD R13, R13, UR5 ;  /* 0x000000050d0d7c36 */ /* 0x000fe20008000000 */
[----:B------:R-:W-:-:S02]  /*7810*/  PRMT R7, R32, 0x7632, R7 ;  /* 0x0000763220077816 */ /* 0x000fc40000000007 */
[----:B------:R-:W-:Y:S01]  /*7820*/  F2FP.BF16.F32.PACK_AB R60, R61, R60 ;  /* 0x0000003c3d3c723e */ /* 0x000fe200000010ff */
[----:B------:R-:W-:Y:S01]  /*7830*/  VIADD R11, R13, UR5 ;  /* 0x000000050d0b7c36 */ /* 0x000fe20008000000 */
[----:B------:R-:W-:Y:S01]  /*7840*/  F2FP.BF16.F32.PACK_AB R62, R63, R62 ;  /* 0x0000003e3f3e723e */ /* 0x000fe200000010ff */
[----:B------:R3:W-:Y:S01]  /*7850*/  @P5 STG.E.U16 desc[UR22][R4.64], R7 ;  /* 0x0000000704005986 */ /* 0x0007e2000c101516 */
[-C--:B------:R-:W-:Y:S02]  /*7860*/  LEA R6, P5, R13, R0.reuse, 0x1 ;  /* 0x000000000d067211 */ /* 0x080fe400078a08ff */
[----:B-----5:R-:W-:Y:S02]  /*7870*/  LEA R8, P6, R11, R0, 0x1 ;  /* 0x000000000b087211 */ /* 0x020fe400078c08ff */
[----:B------:R-:W-:Y:S02]  /*7880*/  F2FP.BF16.F32.PACK_AB R64, R65, R64 ;  /* 0x000000404140723e */ /* 0x000fe400000010ff */
[C---:B------:R-:W-:Y:S01]  /*7890*/  LEA.HI.X.SX32 R9, R11.reuse, R2, 0x1, P6 ;  /* 0x000000020b097211 */ /* 0x040fe200030f0eff */
[----:B------:R-:W-:Y:S01]  /*78a0*/  VIADD R11, R11, UR5 ;  /* 0x000000050b0b7c36 */ /* 0x000fe20008000000 */
[----:B------:R-:W-:-:S02]  /*78b0*/  F2FP.BF16.F32.PACK_AB R66, R67, R66 ;  /* 0x000000424342723e */ /* 0x000fc400000010ff */
[----:B------:R-:W-:Y:S02]  /*78c0*/  F2FP.BF16.F32.PACK_AB R68, R69, R68 ;  /* 0x000000444544723e */ /* 0x000fe400000010ff */
[----:B---3--:R-:W-:Y:S01]  /*78d0*/  LEA.HI.X.SX32 R7, R13, R2, 0x1, P5 ;  /* 0x000000020d077211 */ /* 0x008fe200028f0eff */
[----:B------:R-:W-:Y:S01]  /*78e0*/  VIADD R13, R11, UR5 ;  /* 0x000000050b0d7c36 */ /* 0x000fe20008000000 */
[----:B0-----:R-:W-:Y:S01]  /*78f0*/  ISETP.LT.AND P5, PT, R10, UR4, !P0 ;  /* 0x000000040a007c0c */ /* 0x001fe2000c7a1270 */
[----:B------:R-:W0:Y:S01]  /*7900*/  LDCU UR4, c[0x0][0x39c] ;  /* 0x00007380ff0477ac */ /* 0x000e220008000800 */
[C---:B------:R-:W-:Y:S01]  /*7910*/  LOP3.LUT R4, R3.reuse, 0x22, RZ, 0xfc, !PT ;  /* 0x0000002203047812 */ /* 0x040fe200078efcff */
[----:B------:R3:W-:Y:S01]  /*7920*/  @P4 STG.E.U16 desc[UR22][R6.64], R34 ;  /* 0x0000002206004986 */ /* 0x0007e2000c101516 */
[----:B------:R-:W-:Y:S02]  /*7930*/  PRMT R5, R34, 0x7632, R5 ;  /* 0x0000763222057816 */ /* 0x000fe40000000005 */
        /* <DEDUP_REMOVED lines=13> */
[----:B------:R-:W-:Y:S01]  /*7a10*/  LOP3.LUT R8, R3, 0x25, RZ, 0xfc, !PT ;  /* 0x0000002503087812 */ /* 0x000fe200078efcff */
[----:B------:R3:W-:Y:S01]  /*7a20*/  @P3 STG.E.U16 desc[UR22][R4.64], R36 ;  /* 0x0000002404003986 */ /* 0x0007e2000c101516 */
[----:B--2---:R-:W-:Y:S01]  /*7a30*/  ISETP.LT.AND P3, PT, R7, UR7, !P0 ;  /* 0x0000000707007c0c */ /* 0x004fe2000c761270 */
[----:B------:R-:W2:Y:S01]  /*7a40*/  LDCU UR7, c[0x0][0x39c] ;  /* 0x00007380ff0777ac */ /* 0x000ea20008000800 */
[C---:B------:R-:W-:Y:S01]  /*7a50*/  LEA.HI.X.SX32 R7, R13.reuse, R2, 0x1, P2 ;  /* 0x000000020d077211 */ /* 0x040fe200010f0eff */
[----:B------:R-:W-:Y:S01]  /*7a60*/  VIADD R13, R13, UR5 ;  /* 0x000000050d0d7c36 */ /* 0x000fe20008000000 */
[----:B-1----:R-:W-:Y:S01]  /*7a70*/  ISETP.LT.AND P2, PT, R8, UR6, !P0 ;  /* 0x0000000608007c0c */ /* 0x002fe2000c741270 */
[----:B------:R-:W1:Y:S01]  /*7a80*/  LDCU UR6, c[0x0][0x39c] ;  /* 0x00007380ff0677ac */ /* 0x000e620008000800 */
[----:B------:R-:W-:Y:S01]  /*7a90*/  F2FP.BF16.F32.PACK_AB R74, R75, R74 ;  /* 0x0000004a4b4a723e */ /* 0x000fe200000010ff */
[----:B------:R-:W-:Y:S01]  /*7aa0*/  VIADD R11, R13, UR5 ;  /* 0x000000050d0b7c36 */ /* 0x000fe20008000000 */
[----:B------:R-:W-:-:S02]  /*7ab0*/  F2FP.BF16.F32.PACK_AB R76, R77, R76 ;  /* 0x0000004c4d4c723e */ /* 0x000fc400000010ff */
[----:B------:R-:W-:Y:S02]  /*7ac0*/  F2FP.BF16.F32.PACK_AB R78, R79, R78 ;  /* 0x0000004e4f4e723e */ /* 0x000fe400000010ff */
[----:B---3--:R-:W-:Y:S02]  /*7ad0*/  PRMT R5, R36, 0x7632, R5 ;  /* 0x0000763224057816 */ /* 0x008fe40000000005 */
[----:B------:R-:W-:Y:S02]  /*7ae0*/  F2FP.BF16.F32.PACK_AB R80, R81, R80 ;  /* 0x000000505150723e */ /* 0x000fe400000010ff */
[----:B------:R-:W-:Y:S01]  /*7af0*/  F2FP.BF16.F32.PACK_AB R82, R83, R82 ;  /* 0x000000525352723e */ /* 0x000fe200000010ff */
[----:B------:R3:W-:Y:S01]  /*7b00*/  @P5 STG.E.U16 desc[UR22][R6.64], R5 ;  /* 0x0000000506005986 */ /* 0x0007e2000c101516 */
[----:B------:R-:W-:Y:S02]  /*7b10*/  LEA R8, P5, R13, R0, 0x1 ;  /* 0x000000000d087211 */ /* 0x000fe400078a08ff */
[----:B------:R-:W-:-:S02]  /*7b20*/  F2FP.BF16.F32.PACK_AB R84, R85, R84 ;  /* 0x000000545554723e */ /* 0x000fc400000010ff */
[----:B------:R-:W-:Y:S02]  /*7b30*/  LEA.HI.X.SX32 R9, R13, R2, 0x1, P5 ;  /* 0x000000020d097211 */ /* 0x000fe400028f0eff */
[----:B------:R-:W-:Y:S02]  /*7b40*/  LEA R4, P5, R11, R0, 0x1 ;  /* 0x000000000b047211 */ /* 0x000fe400078a08ff */
[----:B------:R-:W-:Y:S01]  /*7b50*/  F2FP.BF16.F32.PACK_AB R86, R87, R86 ;  /* 0x000000565756723e */ /* 0x000fe200000010ff */
[----:B------:R5:W-:Y:S01]  /*7b60*/  @P6 STG.E.U16 desc[UR22][R8.64], R38 ;  /* 0x0000002608006986 */ /* 0x000be2000c101516 */
[----:B------:R-:W-:Y:S02]  /*7b70*/  F2FP.BF16.F32.PACK_AB R88, R89, R88 ;  /* 0x000000585958723e */ /* 0x000fe400000010ff */
[----:B---3--:R-:W-:Y:S02]  /*7b80*/  PRMT R7, R38, 0x7632, R7 ;  /* 0x0000763226077816 */ /* 0x008fe40000000007 */
        /* <DEDUP_REMOVED lines=8> */
[----:B-----5:R-:W-:-:S02]  /*7c10*/  LOP3.LUT R9, R3, 0x28, RZ, 0xfc, !PT ;  /* 0x0000002803097812 */ /* 0x020fc400078efcff */
[----:B------:R-:W-:Y:S02]  /*7c20*/  F2FP.BF16.F32.PACK_AB R90, R91, R90 ;  /* 0x0000005a5b5a723e */ /* 0x000fe400000010ff */
[----:B------:R-:W-:Y:S02]  /*7c30*/  LEA R8, P6, R13, R0, 0x1 ;  /* 0x000000000d087211 */ /* 0x000fe400078c08ff */
[----:B------:R-:W-:Y:S02]  /*7c40*/  F2FP.BF16.F32.PACK_AB R92, R93, R92 ;  /* 0x0000005c5d5c723e */ /* 0x000fe400000010ff */
[----:B------:R-:W-:Y:S02]  /*7c50*/  F2FP.BF16.F32.PACK_AB R94, R95, R94 ;  /* 0x0000005e5f5e723e */ /* 0x000fe400000010ff */
[-C--:B---3--:R-:W-:Y:S02]  /*7c60*/  LEA.HI.X.SX32 R7, R11, R2.reuse, 0x1, P4 ;  /* 0x000000020b077211 */ /* 0x088fe400020f0eff */
        /* <DEDUP_REMOVED lines=28> */
[----:B------:R-:W-:-:S02]  /*7e30*/  F2FP.BF16.F32.PACK_AB R106, R107, R106 ;  /* 0x0000006a6b6a723e */ /* 0x000fc400000010ff */
[----:B------:R-:W-:Y:S01]  /*7e40*/  F2FP.BF16.F32.PACK_AB R108, R109, R108 ;  /* 0x0000006c6d6c723e */ /* 0x000fe200000010ff */
[----:B------:R-:W-:Y:S01]  /*7e50*/  VIADD R13, R11, UR5 ;  /* 0x000000050b0d7c36 */ /* 0x000fe20008000000 */
[----:B------:R-:W-:Y:S02]  /*7e60*/  F2FP.BF16.F32.PACK_AB R110, R111, R110 ;  /* 0x0000006e6f6e723e */ /* 0x000fe400000010ff */
[----:B-----5:R-:W-:Y:S02]  /*7e70*/  PRMT R5, R42, 0x7632, R5 ;  /* 0x000076322a057816 */ /* 0x020fe40000000005 */
[----:B------:R-:W-:Y:S02]  /*7e80*/  LEA R4, P6, R13, R0, 0x1 ;  /* 0x000000000d047211 */ /* 0x000fe400078c08ff */
[----:B------:R-:W-:Y:S01]  /*7e90*/  F2FP.BF16.F32.PACK_AB R112, R113, R112 ;  /* 0x000000707170723e */ /* 0x000fe200000010ff */
[----:B------:R3:W-:Y:S01]  /*7ea0*/  @P4 STG.E.U16 desc[UR22][R6.64], R5 ;  /* 0x0000000506004986 */ /* 0x0007e2000c101516 */
[----:B------:R-:W-:-:S02]  /*7eb0*/  LEA R8, P4, R11, R0, 0x1 ;  /* 0x000000000b087211 */ /* 0x000fc400078808ff */
[----:B------:R-:W-:Y:S02]  /*7ec0*/  F2FP.BF16.F32.PACK_AB R114, R115, R114 ;  /* 0x000000727372723e */ /* 0x000fe400000010ff */
[----:B------:R-:W-:Y:S02]  /*7ed0*/  LEA.HI.X.SX32 R9, R11, R2, 0x1, P4 ;  /* 0x000000020b097211 */ /* 0x000fe400020f0eff */
[----:B0-----:R-:W-:Y:S01]  /*7ee0*/  ISETP.LT.AND P4, PT, R10, UR4, !P0 ;  /* 0x000000040a007c0c */ /* 0x001fe2000c781270 */
[----:B------:R-:W0:Y:S01]  /*7ef0*/  LDCU UR4, c[0x0][0x39c] ;  /* 0x00007380ff0477ac */ /* 0x000e220008000800 */
[----:B------:R-:W-:Y:S01]  /*7f00*/  LOP3.LUT R10, R3, 0x30, RZ, 0xfc, !PT ;  /* 0x00000030030a7812 */ /* 0x000fe200078efcff */
[----:B------:R5:W-:Y:S01]  /*7f10*/  @P3 STG.E.U16 desc[UR22][R8.64], R44 ;  /* 0x0000002c08003986 */ /* 0x000be2000c101516 */
[----:B------:R-:W-:Y:S02]  /*7f20*/  F2FP.BF16.F32.PACK_AB R116, R117, R116 ;  /* 0x000000747574723e */ /* 0x000fe400000010ff */
[----:B---3--:R-:W-:-:S02]  /*7f30*/  LOP3.LUT R6, R3, 0x2c, RZ, 0xfc, !PT ;  /* 0x0000002c03067812 */ /* 0x008fc400078efcff */
[C---:B------:R-:W-:Y:S01]  /*7f40*/  LEA.HI.X.SX32 R5, R13.reuse, R2, 0x1, P6 ;  /* 0x000000020d057211 */ /* 0x040fe200030f0eff */
[----:B------:R-:W-:Y:S01]  /*7f50*/  VIADD R13, R13, UR5 ;  /* 0x000000050d0d7c36 */ /* 0x000fe20008000000 */
[----:B------:R-:W-:Y:S02]  /*7f60*/  PRMT R7, R44, 0x7632, R7 ;  /* 0x000076322c077816 */ /* 0x000fe40000000007 */
[----:B-1----:R-:W-:Y:S01]  /*7f70*/  ISETP.LT.AND P6, PT, R6, UR6, !P0 ;  /* 0x0000000606007c0c */ /* 0x002fe2000c7c1270 */
[----:B------:R-:W1:Y:S01]  /*7f80*/  LDCU UR6, c[0x0][0x39c] ;  /* 0x00007380ff0677ac */ /* 0x000e620008000800 */
[C---:B------:R-:W-:Y:S01]  /*7f90*/  VIADD R11, R13.reuse, UR5 ;  /* 0x000000050d0b7c36 */ /* 0x040fe20008000000 */
[----:B------:R3:W-:Y:S01]  /*7fa0*/  @P2 STG.E.U16 desc[UR22][R4.64], R7 ;  /* 0x0000000704002986 */ /* 0x0007e2000c101516 */
[----:B------:R-:W-:Y:S02]  /*7fb0*/  LEA R6, P2, R13, R0, 0x1 ;  /* 0x000000000d067211 */ /* 0x000fe400078408ff */
[----:B-----5:R-:W-:-:S02]  /*7fc0*/  LOP3.LUT R8, R3, 0x2d, RZ, 0xfc, !PT ;  /* 0x0000002d03087812 */ /* 0x020fc400078efcff */
[----:B------:R-:W-:Y:S02]  /*7fd0*/  LOP3.LUT R9, R3, 0x2e, RZ, 0xfc, !PT ;  /* 0x0000002e03097812 */ /* 0x000fe400078efcff */
[----:B0-----:R-:W-:Y:S01]  /*7fe0*/  ISETP.LT.AND P3, PT, R8, UR4, !P0 ;  /* 0x0000000408007c0c */ /* 0x001fe2000c761270 */
[----:B------:R-:W0:Y:S01]  /*7ff0*/  LDCU UR4, c[0x0][0x39c] ;  /* 0x00007380ff0477ac */ /* 0x000e220008000800 */
[----:B------:R-:W-:Y:S02]  /*8000*/  F2FP.BF16.F32.PACK_AB R118, R119, R118 ;  /* 0x000000767776723e */ /* 0x000fe400000010ff */
[----:B------:R-:W-:Y:S02]  /*8010*/  F2FP.BF16.F32.PACK_AB R120, R121, R120 ;  /* 0x000000787978723e */ /* 0x000fe400000010ff */
[----:B---3--:R-:W-:Y:S02]  /*8020*/  LEA.HI.X.SX32 R7, R13, R2, 0x1, P2 ;  /* 0x000000020d077211 */ /* 0x008fe400010f0eff */
[----:B------:R-:W-:-:S02]  /*8030*/  LEA R8, P2, R11, R0, 0x1 ;  /* 0x000000000b087211 */ /* 0x000fc400078408ff */
        /* <DEDUP_REMOVED lines=29> */
[----:B---3--:R-:W-:-:S04]  /*8210*/  LOP3.LUT R5, R3, 0x32, RZ, 0xfc, !PT ;  /* 0x0000003203057812 */ /* 0x008fc800078efcff */
[----:B------:R-:W-:Y:S02]  /*8220*/  LEA R4, P6, R11, R0, 0x1 ;  /* 0x000000000b047211 */ /* 0x000fe400078c08ff */
        /* <DEDUP_REMOVED lines=9> */
[----:B------:R-:W-:-:S03]  /*82c0*/  LOP3.LUT R10, R3, 0x34, RZ, 0xfc, !PT ;  /* 0x00000034030a7812 */ /* 0x000fc600078efcff */
[C---:B------:R-:W-:Y:S01]  /*82d0*/  VIADD R13, R11.reuse, UR5 ;  /* 0x000000050b0d7c36 */ /* 0x040fe20008000000 */
[----:B------:R-:W-:Y:S02]  /*82e0*/  LEA R6, P6, R11, R0, 0x1 ;  /* 0x000000000b067211 */ /* 0x000fe400078c08ff */
[----:B---3--:R-:W-:-:S05]  /*82f0*/  PRMT R9, R50, 0x7632, R9 ;  /* 0x0000763232097816 */ /* 0x008fca0000000009 */
[----:B------:R3:W-:Y:S01]  /*8300*/  @P2 STG.E.U16 desc[UR22][R4.64], R9 ;  /* 0x0000000904002986 */ /* 0x0007e2000c101516 */
[----:B0-----:R-:W-:Y:S01]  /*8310*/  ISETP.LT.AND P2, PT, R7, UR4, !P0 ;  /* 0x0000000407007c0c */ /* 0x001fe2000c741270 */
[----:B------:R-:W0:Y:S01]  /*8320*/  LDCU UR4, c[0x0][0x39c] ;  /* 0x00007380ff0477ac */ /* 0x000e220008000800 */
[----:B------:R-:W-:Y:S02]  /*8330*/  LEA.HI.X.SX32 R7, R11, R2, 0x1, P6 ;  /* 0x000000020b077211 */ /* 0x000fe400030f0eff */
[----:B------:R-:W-:-:S03]  /*8340*/  LEA R8, P6, R13, R0, 0x1 ;  /* 0x000000000d087211 */ /* 0x000fc600078c08ff */
[----:B------:R5:W-:Y:S01]  /*8350*/  @P4 STG.E.U16 desc[UR22][R6.64], R52 ;  /* 0x0000003406004986 */ /* 0x000be2000c101516 */
[----:B-1----:R-:W-:Y:S01]  /*8360*/  ISETP.LT.AND P4, PT, R10, UR6, !P0 ;  /* 0x000000060a007c0c */ /* 0x002fe2000c781270 */
[----:B------:R-:W1:Y:S01]  /*8370*/  LDCU UR6, c[0x0][0x39c] ;  /* 0x00007380ff0677ac */ /* 0x000e620008000800 */
[----:B------:R-:W-:Y:S02]  /*8380*/  LOP3.LUT R10, R3, 0x35, RZ, 0xfc, !PT ;  /* 0x00000035030a7812 */ /* 0x000fe400078efcff */
[C---:B---3--:R-:W-:Y:S01]  /*8390*/  LEA.HI.X.SX32 R9, R13.reuse, R2, 0x1, P6 ;  /* 0x000000020d097211 */ /* 0x048fe200030f0eff */
[----:B------:R-:W-:Y:S01]  /*83a0*/  VIADD R13, R13, UR5 ;  /* 0x000000050d0d7c36 */ /* 0x000fe20008000000 */
[----:B------:R-:W-:-:S03]  /*83b0*/  PRMT R5, R52, 0x7632, R5 ;  /* 0x0000763234057816 */ /* 0x000fc60000000005 */
[C---:B------:R-:W-:Y:S02]  /*83c0*/  VIADD R11, R13.reuse, UR5 ;  /* 0x000000050d0b7c36 */ /* 0x040fe40008000000 */
[----:B------:R3:W-:Y:S01]  /*83d0*/  @P3 STG.E.U16 desc[UR22][R8.64], R5 ;  /* 0x0000000508003986 */ /* 0x0007e2000c101516 */
[-C--:B------:R-:W-:Y:S02]  /*83e0*/  LEA R4, P3, R13, R0.reuse, 0x1 ;  /* 0x000000000d047211 */ /* 0x080fe400078608ff */
[----:B-----5:R-:W-:-:S04]  /*83f0*/  LEA R6, P6, R11, R0, 0x1 ;  /* 0x000000000b067211 */ /* 0x020fc800078c08ff */
[CC--:B------:R-:W-:Y:S01]  /*8400*/  LEA.HI.X.SX32 R7, R11.reuse, R2.reuse, 0x1, P6 ;  /* 0x000000020b077211 */ /* 0x0c0fe200030f0eff */
[----:B------:R-:W-:Y:S01]  /*8410*/  VIADD R11, R11, UR5 ;  /* 0x000000050b0b7c36 */ /* 0x000fe20008000000 */
[----:B---3--:R-:W-:-:S03]  /*8420*/  LEA.HI.X.SX32 R5, R13, R2, 0x1, P3 ;  /* 0x000000020d057211 */ /* 0x008fc600018f0eff */
        /* <DEDUP_REMOVED lines=11> */
[C---:B---3--:R-:W-:Y:S02]  /*84e0*/  LOP3.LUT R4, R3.reuse, 0x37, RZ, 0xfc, !PT ;  /* 0x0000003703047812 */ /* 0x048fe400078efcff */
[----:B------:R-:W-:Y:S02]  /*84f0*/  LOP3.LUT R5, R3, 0x38, RZ, 0xfc, !PT ;  /* 0x0000003803057812 */ /* 0x000fe400078efcff */
[----:B0-----:R-:W-:Y:S01]  /*8500*/  ISETP.LT.AND P5, PT, R4, UR4, !P0 ;  /* 0x0000000404007c0c */ /* 0x001fe2000c7a1270 */
[----:B------:R-:W0:Y:S01]  /*8510*/  LDCU UR4, c[0x0][0x39c] ;  /* 0x00007380ff0477ac */ /* 0x000e220008000800 */
[----:B-----5:R-:W-:Y:S02]  /*8520*/  LEA.HI.X.SX32 R9, R11, R2, 0x1, P2 ;  /* 0x000000020b097211 */ /* 0x020fe400010f0eff */
[----:B------:R-:W-:Y:S02]  /*8530*/  LEA R4, P2, R13, R0, 0x1 ;  /* 0x000000000d047211 */ /* 0x000fe400078408ff */
[----:B------:R-:W-:Y:S01]  /*8540*/  PRMT R7, R56, 0x7632, R7 ;  /* 0x0000763238077816 */ /* 0x000fe20000000007 */
[----:B------:R-:W-:Y:S01]  /*8550*/  @P4 STG.E.U16 desc[UR22][R8.64], R56 ;  /* 0x0000003808004986 */ /* 0x000fe2000c101516 */
[----:B--2---:R-:W-:Y:S01]  /*8560*/  ISETP.LT.AND P4, PT, R5, UR7, !P0 ;  /* 0x0000000705007c0c */ /* 0x004fe2000c781270 */
[----:B------:R-:W2:Y:S01]  /*8570*/  LDCU UR7, c[0x0][0x39c] ;  /* 0x00007380ff0777ac */ /* 0x000ea20008000800 */
[C---:B------:R-:W-:Y:S01]  /*8580*/  LEA.HI.X.SX32 R5, R13.reuse, R2, 0x1, P2 ;  /* 0x000000020d057211 */ /* 0x040fe200010f0eff */
[----:B------:R-:W-:Y:S01]  /*8590*/  VIADD R13, R13, UR5 ;  /* 0x000000050d0d7c36 */ /* 0x000fe20008000000 */
[----:B------:R-:W-:-:S03]  /*85a0*/  LOP3.LUT R6, R3, 0x39, RZ, 0xfc, !PT ;  /* 0x0000003903067812 */ /* 0x000fc600078efcff */
[----:B------:R3:W-:Y:S01]  /*85b0*/  @P3 STG.E.U16 desc[UR22][R4.64], R7 ;  /* 0x0000000704003986 */ /* 0x0007e2000c101516 */
[----:B-1----:R-:W-:Y:S01]  /*85c0*/  ISETP.LT.AND P2, PT, R6, UR6, !P0 ;  /* 0x0000000606007c0c */ /* 0x002fe2000c741270 */
[C---:B------:R-:W-:Y:S01]  /*85d0*/  VIADD R11, R13.reuse, UR5 ;  /* 0x000000050d0b7c36 */ /* 0x040fe20008000000 */
[C---:B------:R-:W-:Y:S01]  /*85e0*/  LEA R6, P3, R13.reuse, R0, 0x1 ;  /* 0x000000000d067211 */ /* 0x040fe200078608ff */
[----:B------:R-:W1:Y:S03]  /*85f0*/  LDCU UR6, c[0x0][0x39c] ;  /* 0x00007380ff0677ac */ /* 0x000e660008000800 */
        /* <DEDUP_REMOVED lines=70> */
[----:B------:R-:W1:Y:S02]  /*8a60*/  LDCU UR6, c[0x0][0x39c] ;  /* 0x00007380ff0677ac */ /* 0x000e640008000800 */
[----:B------:R-:W-:Y:S01]  /*8a70*/  VIADD R13, R11, UR5 ;  /* 0x000000050b0d7c36 */ /* 0x000fe20008000000 */
[----:B---3--:R-:W-:-:S05]  /*8a80*/  PRMT R5, R66, 0x7632, R5 ;  /* 0x0000763242057816 */ /* 0x008fca0000000005 */
[----:B------:R3:W-:Y:S01]  /*8a90*/  @P5 STG.E.U16 desc[UR22][R6.64], R5 ;  /* 0x0000000506005986 */ /* 0x0007e2000c101516 */
[----:B------:R-:W-:-:S04]  /*8aa0*/  LEA R8, P5, R11, R0, 0x1 ;  /* 0x000000000b087211 */ /* 0x000fc800078a08ff */
[----:B------:R-:W-:Y:S02]  /*8ab0*/  LEA.HI.X.SX32 R9, R11, R2, 0x1, P5 ;  /* 0x000000020b097211 */ /* 0x000fe400028f0eff */
[----:B------:R-:W-:-:S03]  /*8ac0*/  LEA R4, P5, R13, R0, 0x1 ;  /* 0x000000000d047211 */ /* 0x000fc600078a08ff */
[----:B------:R5:W-:Y:S01]  /*8ad0*/  @P6 STG.E.U16 desc[UR22][R8.64], R68 ;  /* 0x0000004408006986 */ /* 0x000be2000c101516 */
        /* <DEDUP_REMOVED lines=9> */
[----:B-----5:R-:W-:-:S04]  /*8b70*/  LOP3.LUT R9, R3, 0x46, RZ, 0xfc, !PT ;  /* 0x0000004603097812 */ /* 0x020fc800078efcff */
[----:B------:R-:W-:Y:S02]  /*8b80*/  LEA R8, P6, R11, R0, 0x1 ;  /* 0x000000000b087211 */ /* 0x000fe400078c08ff */
        /* <DEDUP_REMOVED lines=23> */
[----:B------:R-:W-:-:S04]  /*8d00*/  VIADD R13, R13, UR5 ;  /* 0x000000050d0d7c36 */ /* 0x000fc80008000000 */
[----:B------:R-:W-:Y:S01]  /*8d10*/  VIADD R11, R13, UR5 ;  /* 0x000000050d0b7c36 */ /* 0x000fe20008000000 */
[----:B-----5:R-:W-:-:S04]  /*8d20*/  PRMT R5, R72, 0x7632, R5 ;  /* 0x0000763248057816 */ /* 0x020fc80000000005 */
[-C--:B------:R-:W-:Y:S01]  /*8d30*/  LEA R4, P6, R11, R0.reuse, 0x1 ;  /* 0x000000000b047211 */ /* 0x080fe200078c08ff */
[----:B------:R3:W-:Y:S01]  /*8d40*/  @P4 STG.E.U16 desc[UR22][R6.64], R5 ;  /* 0x0000000506004986 */ /* 0x0007e2000c101516 */
[----:B------:R-:W-:-:S04]  /*8d50*/  LEA R8, P4, R13, R0, 0x1 ;  /* 0x000000000d087211 */ /* 0x000fc800078808ff */
[-C--:B------:R-:W-:Y:S02]  /*8d60*/  LEA.HI.X.SX32 R9, R13, R2.reuse, 0x1, P4 ;  /* 0x000000020d097211 */ /* 0x080fe400020f0eff */
[----:B0-----:R-:W-:Y:S01]  /*8d70*/  ISETP.LT.AND P4, PT, R10, UR4, !P0 ;  /* 0x000000040a007c0c */ /* 0x001fe2000c781270 */
[----:B------:R-:W0:Y:S01]  /*8d80*/  LDCU UR4, c[0x0][0x39c] ;  /* 0x00007380ff0477ac */ /* 0x000e220008000800 */
[C---:B------:R-:W-:Y:S01]  /*8d90*/  LOP3.LUT R10, R3.reuse, 0x4e, RZ, 0xfc, !PT ;  /* 0x0000004e030a7812 */ /* 0x040fe200078efcff */
[----:B------:R5:W-:Y:S01]  /*8da0*/  @P3 STG.E.U16 desc[UR22][R8.64], R74 ;  /* 0x0000004a08003986 */ /* 0x000be2000c101516 */
[----:B---3--:R-:W-:Y:S02]  /*8db0*/  LOP3.LUT R6, R3, 0x4a, RZ, 0xfc, !PT ;  /* 0x0000004a03067812 */ /* 0x008fe400078efcff */
[C---:B------:R-:W-:Y:S01]  /*8dc0*/  LEA.HI.X.SX32 R5, R11.reuse, R2, 0x1, P6 ;  /* 0x000000020b057211 */ /* 0x040fe200030f0eff */
[----:B------:R-:W-:Y:S01]  /*8dd0*/  VIADD R11, R11, UR5 ;  /* 0x000000050b0b7c36 */ /* 0x000fe20008000000 */
[----:B------:R-:W-:-:S02]  /*8de0*/  PRMT R7, R74, 0x7632, R7 ;  /* 0x000076324a077816 */ /* 0x000fc40000000007 */
[----:B-1----:R-:W-:Y:S01]  /*8df0*/  ISETP.LT.AND P6, PT, R6, UR6, !P0 ;  /* 0x0000000606007c0c */ /* 0x002fe2000c7c1270 */
[----:B------:R-:W1:Y:S01]  /*8e00*/  LDCU UR6, c[0x0][0x39c] ;  /* 0x00007380ff0677ac */ /* 0x000e620008000800 */
[C---:B------:R-:W-:Y:S01]  /*8e10*/  VIADD R13, R11.reuse, UR5 ;  /* 0x000000050b0d7c36 */ /* 0x040fe20008000000 */
[----:B------:R3:W-:Y:S01]  /*8e20*/  @P2 STG.E.U16 desc[UR22][R4.64], R7 ;  /* 0x0000000704002986 */ /* 0x0007e2000c101516 */
[----:B------:R-:W-:Y:S02]  /*8e30*/  LEA R6, P2, R11, R0, 0x1 ;  /* 0x000000000b067211 */ /* 0x000fe400078408ff */
[C---:B-----5:R-:W-:Y:S02]  /*8e40*/  LOP3.LUT R8, R3.reuse, 0x4b, RZ, 0xfc, !PT ;  /* 0x0000004b03087812 */ /* 0x060fe400078efcff */
[----:B------:R-:W-:Y:S02]  /*8e50*/  LOP3.LUT R9, R3, 0x4c, RZ, 0xfc, !PT ;  /* 0x0000004c03097812 */ /* 0x000fe400078efcff */
[----:B0-----:R-:W-:Y:S01]  /*8e60*/  ISETP.LT.AND P3, PT, R8, UR4, !P0 ;  /* 0x0000000408007c0c */ /* 0x001fe2000c761270 */
[----:B------:R-:W0:Y:S01]  /*8e70*/  LDCU UR4, c[0x0][0x39c] ;  /* 0x00007380ff0477ac */ /* 0x000e220008000800 */
[----:B---3--:R-:W-:-:S02]  /*8e80*/  LEA.HI.X.SX32 R7, R11, R2, 0x1, P2 ;  /* 0x000000020b077211 */ /* 0x008fc400010f0eff */
        /* <DEDUP_REMOVED lines=222> */
[----:B---3--:R-:W-:-:S02]  /*9c70*/  LEA.HI.X.SX32 R7, R13, R2, 0x1, P2 ;  /* 0x000000020d077211 */ /* 0x008fc400010f0eff */
[----:B0-----:R-:W-:Y:S01]  /*9c80*/  ISETP.LT.AND P2, PT, R8, UR4, !P0 ;  /* 0x0000000408007c0c */ /* 0x001fe2000c741270 */
[----:B------:R-:W0:Y:S01]  /*9c90*/  LDCU UR4, c[0x0][0x39c] ;  /* 0x00007380ff0477ac */ /* 0x000e220008000800 */
[----:B------:R-:W-:Y:S01]  /*9ca0*/  LEA R8, P3, R11, R0, 0x1 ;  /* 0x000000000b087211 */ /* 0x000fe200078608ff */
[----:B------:R-:W-:Y:S01]  /*9cb0*/  @P5 STG.E.U16 desc[UR22][R6.64], R106 ;  /* 0x0000006a06005986 */ /* 0x000fe2000c101516 */
[----:B--2---:R-:W-:Y:S01]  /*9cc0*/  ISETP.LT.AND P5, PT, R9, UR7, !P0 ;  /* 0x0000000709007c0c */ /* 0x004fe2000c7a1270 */
[----:B------:R-:W2:Y:S01]  /*9cd0*/  LDCU UR7, c[0x0][0x39c] ;  /* 0x00007380ff0777ac */ /* 0x000ea20008000800 */
[C---:B------:R-:W-:Y:S01]  /*9ce0*/  LEA.HI.X.SX32 R9, R11.reuse, R2, 0x1, P3 ;  /* 0x000000020b097211 */ /* 0x040fe200018f0eff */
[----:B------:R-:W-:Y:S01]  /*9cf0*/  VIADD R11, R11, UR5 ;  /* 0x000000050b0b7c36 */ /* 0x000fe20008000000 */
[----:B------:R-:W-:Y:S02]  /*9d00*/  PRMT R5, R106, 0x7632, R5 ;  /* 0x000076326a057816 */ /* 0x000fe40000000005 */
[----:B------:R-:W-:Y:S01]  /*9d10*/  LOP3.LUT R4, R3, 0x6b, RZ, 0xfc, !PT ;  /* 0x0000006b03047812 */ /* 0x000fe200078efcff */
[----:B------:R-:W-:-:S02]  /*9d20*/  VIADD R13, R11, UR5 ;  /* 0x000000050b0d7c36 */ /* 0x000fc40008000000 */
[----:B------:R3:W-:Y:S01]  /*9d30*/  @P4 STG.E.U16 desc[UR22][R8.64], R5 ;  /* 0x0000000508004986 */ /* 0x0007e2000c101516 */
[----:B-1----:R-:W-:Y:S01]  /*9d40*/  ISETP.LT.AND P3, PT, R4, UR6, !P0 ;  /* 0x0000000604007c0c */ /* 0x002fe2000c761270 */
[----:B------:R-:W1:Y:S01]  /*9d50*/  LDCU UR6, c[0x0][0x39c] ;  /* 0x00007380ff0677ac */ /* 0x000e620008000800 */
[----:B------:R-:W-:-:S04]  /*9d60*/  LEA R4, P4, R11, R0, 0x1 ;  /* 0x000000000b047211 */ /* 0x000fc800078808ff */
        /* <DEDUP_REMOVED lines=59> */
[----:B-----5:R-:W-:Y:S02]  /*a120*/  LEA.HI.X.SX32 R9, R11, R2, 0x1, P3 ;  /* 0x000000020b097211 */ /* 0x020fe400018f0eff */
        /* <DEDUP_REMOVED lines=8> */
[----:B------:R-:W-:-:S02]  /*a1b0*/  PRMT R7, R116, 0x7632, R7 ;  /* 0x0000763274077816 */ /* 0x000fc40000000007 */
[----:B------:R-:W-:Y:S01]  /*a1c0*/  LOP3.LUT R6, R3, 0x75, RZ, 0xfc, !PT ;  /* 0x0000007503067812 */ /* 0x000fe200078efcff */
[C---:B------:R-:W-:Y:S02]  /*a1d0*/  VIADD R11, R13.reuse, UR5 ;  /* 0x000000050d0b7c36 */ /* 0x040fe40008000000 */
        /* <DEDUP_REMOVED lines=27> */
[----:B0-----:R-:W-:Y:S01]  /*a390*/  ISETP.LT.AND P6, PT, R9, UR4, !P0 ;  /* 0x0000000409007c0c */ /* 0x001fe2000c7c1270 */
[----:B------:R-:W0:Y:S01]  /*a3a0*/  LDCU UR4, c[0x0][0x39c] ;  /* 0x00007380ff0477ac */ /* 0x000e220008000800 */
[----:B------:R-:W-:Y:S01]  /*a3b0*/  LOP3.LUT R10, R3, 0x7a, RZ, 0xfc, !PT ;  /* 0x0000007a030a7812 */ /* 0x000fe200078efcff */
[----:B------:R-:W-:Y:S01]  /*a3c0*/  VIADD R11, R13, UR5 ;  /* 0x000000050d0b7c36 */ /* 0x000fe20008000000 */
[----:B---3--:R-:W-:-:S05]  /*a3d0*/  PRMT R5, R120, 0x7632, R5 ;  /* 0x0000763278057816 */ /* 0x008fca0000000005 */
[----:B------:R3:W-:Y:S01]  /*a3e0*/  @P5 STG.E.U16 desc[UR22][R6.64], R5 ;  /* 0x0000000506005986 */ /* 0x0007e2000c101516 */
[----:B------:R-:W-:-:S04]  /*a3f0*/  LEA R8, P5, R13, R0, 0x1 ;  /* 0x000000000d087211 */ /* 0x000fc800078a08ff */
[----:B------:R-:W-:Y:S02]  /*a400*/  LEA.HI.X.SX32 R9, R13, R2, 0x1, P5 ;  /* 0x000000020d097211 */ /* 0x000fe400028f0eff */
[----:B------:R-:W-:-:S03]  /*a410*/  LEA R4, P5, R11, R0, 0x1 ;  /* 0x000000000b047211 */ /* 0x000fc600078a08ff */
[----:B------:R5:W-:Y:S01]  /*a420*/  @P2 STG.E.U16 desc[UR22][R8.64], R122 ;  /* 0x0000007a08002986 */ /* 0x000be2000c101516 */
[----:B-1----:R-:W-:Y:S01]  /*a430*/  ISETP.LT.AND P2, PT, R10, UR6, !P0 ;  /* 0x000000060a007c0c */ /* 0x002fe2000c741270 */
[----:B------:R-:W1:Y:S01]  /*a440*/  LDCU UR6, c[0x0][0x39c] ;  /* 0x00007380ff0677ac */ /* 0x000e620008000800 */
[C---:B---3--:R-:W-:Y:S01]  /*a450*/  LEA.HI.X.SX32 R5, R11.reuse, R2, 0x1, P5 ;  /* 0x000000020b057211 */ /* 0x048fe200028f0eff */
[----:B------:R-:W-:Y:S01]  /*a460*/  VIADD R11, R11, UR5 ;  /* 0x000000050b0b7c36 */ /* 0x000fe20008000000 */
[----:B------:R-:W-:Y:S02]  /*a470*/  PRMT R7, R122, 0x7632, R7 ;  /* 0x000076327a077816 */ /* 0x000fe40000000007 */
[----:B------:R-:W-:Y:S01]  /*a480*/  LOP3.LUT R10, R3, 0x7b, RZ, 0xfc, !PT ;  /* 0x0000007b030a7812 */ /* 0x000fe200078efcff */
[C---:B------:R-:W-:Y:S02]  /*a490*/  VIADD R13, R11.reuse, UR5 ;  /* 0x000000050b0d7c36 */ /* 0x040fe40008000000 */
[----:B------:R3:W-:Y:S01]  /*a4a0*/  @P3 STG.E.U16 desc[UR22][R4.64], R7 ;  /* 0x0000000704003986 */ /* 0x0007e2000c101516 */
[----:B------:R-:W-:-:S02]  /*a4b0*/  LEA R6, P3, R11, R0, 0x1 ;  /* 0x000000000b067211 */ /* 0x000fc400078608ff */
        /* <DEDUP_REMOVED lines=9> */
[----:B------:R-:W-:Y:S02]  /*a550*/  LOP3.LUT R5, R3, 0x7c, RZ, 0xfc, !PT ;  /* 0x0000007c03057812 */ /* 0x000fe400078efcff */
[----:B--2---:R-:W-:Y:S02]  /*a560*/  ISETP.LT.AND P5, PT, R4, UR7, !P0 ;  /* 0x0000000704007c0c */ /* 0x004fe4000c7a1270 */
[----:B-1----:R-:W-:Y:S02]  /*a570*/  ISETP.LT.AND P4, PT, R5, UR6, !P0 ;  /* 0x0000000605007c0c */ /* 0x002fe4000c781270 */
[----:B---3--:R-:W-:-:S02]  /*a580*/  PRMT R7, R124, 0x7632, R7 ;  /* 0x000076327c077816 */ /* 0x008fc40000000007 */
[----:B------:R-:W-:Y:S01]  /*a590*/  LOP3.LUT R6, R3, 0x7e, RZ, 0xfc, !PT ;  /* 0x0000007e03067812 */ /* 0x000fe200078efcff */
[----:B------:R-:W-:Y:S02]  /*a5a0*/  VIADD R3, R11, UR5 ;  /* 0x000000050b037c36 */ /* 0x000fe40008000000 */
[----:B------:R1:W-:Y:S01]  /*a5b0*/  @P6 STG.E.U16 desc[UR22][R8.64], R7 ;  /* 0x0000000708006986 */ /* 0x0003e2000c101516 */
[C---:B------:R-:W-:Y:S02]  /*a5c0*/  LEA R4, P6, R13.reuse, R0, 0x1 ;  /* 0x000000000d047211 */ /* 0x040fe400078c08ff */
[----:B0-----:R-:W-:Y:S02]  /*a5d0*/  ISETP.LT.AND P0, PT, R6, UR4, !P0 ;  /* 0x0000000406007c0c */ /* 0x001fe4000c701270 */
[----:B------:R-:W-:Y:S01]  /*a5e0*/  LEA.HI.X.SX32 R5, R13, R2, 0x1, P6 ;  /* 0x000000020d057211 */ /* 0x000fe200030f0eff */
[----:B------:R-:W-:Y:S01]  /*a5f0*/  VIADD R13, R3, UR5 ;  /* 0x00000005030d7c36 */ /* 0x000fe20008000000 */
[----:B------:R-:W-:-:S03]  /*a600*/  LEA R6, P6, R11, R0, 0x1 ;  /* 0x000000000b067211 */ /* 0x000fc600078c08ff */
[----:B------:R-:W-:Y:S01]  /*a610*/  VIADD R15, R13, UR5 ;  /* 0x000000050d0f7c36 */ /* 0x000fe20008000000 */
[----:B------:R0:W-:Y:S01]  /*a620*/  @P2 STG.E.U16 desc[UR22][R4.64], R126 ;  /* 0x0000007e04002986 */ /* 0x0001e2000c101516 */
[----:B-1----:R-:W-:Y:S02]  /*a630*/  LEA R8, P2, R3, R0, 0x1 ;  /* 0x0000000003087211 */ /* 0x002fe400078408ff */
[----:B------:R-:W-:Y:S01]  /*a640*/  LEA.HI.X.SX32 R7, R11, R2, 0x1, P6 ;  /* 0x000000020b077211 */ /* 0x000fe200030f0eff */
[----:B------:R-:W-:Y:S01]  /*a650*/  VIADD R17, R15, UR5 ;  /* 0x000000050f117c36 */ /* 0x000fe20008000000 */
[----:B------:R-:W-:Y:S02]  /*a660*/  LEA R10, P6, R13, R0, 0x1 ;  /* 0x000000000d0a7211 */ /* 0x000fe400078c08ff */
[----:B------:R-:W-:Y:S02]  /*a670*/  LEA.HI.X.SX32 R9, R3, R2, 0x1, P2 ;  /* 0x0000000203097211 */ /* 0x000fe400010f0eff */
[----:B------:R-:W-:-:S02]  /*a680*/  PRMT R3, R126, 0x7632, R3 ;  /* 0x000076327e037816 */ /* 0x000fc40000000003 */
[----:B------:R-:W-:Y:S02]  /*a690*/  LEA.HI.X.SX32 R11, R13, R2, 0x1, P6 ;  /* 0x000000020d0b7211 */ /* 0x000fe400030f0eff */
[-C--:B------:R-:W-:Y:S01]  /*a6a0*/  LEA R12, P2, R15, R0.reuse, 0x1 ;  /* 0x000000000f0c7211 */ /* 0x080fe200078408ff */
[----:B------:R1:W-:Y:S01]  /*a6b0*/  @P3 STG.E.U16 desc[UR22][R6.64], R3 ;  /* 0x0000000306003986 */ /* 0x0003e2000c101516 */
[----:B------:R-:W-:Y:S02]  /*a6c0*/  LEA R14, P6, R17, R0, 0x1 ;  /* 0x00000000110e7211 */ /* 0x000fe400078c08ff */
[----:B0-----:R-:W-:Y:S01]  /*a6d0*/  PRMT R5, R128, 0x7632, R5 ;  /* 0x0000763280057816 */ /* 0x001fe20000000005 */
[----:B------:R0:W-:Y:S01]  /*a6e0*/  @P4 STG.E.U16 desc[UR22][R8.64], R128 ;  /* 0x0000008008004986 */ /* 0x0001e2000c101516 */
[-C--:B------:R-:W-:Y:S02]  /*a6f0*/  LEA.HI.X.SX32 R13, R15, R2.reuse, 0x1, P2 ;  /* 0x000000020f0d7211 */ /* 0x080fe400010f0eff */
[----:B------:R-:W-:Y:S01]  /*a700*/  LEA.HI.X.SX32 R15, R17, R2, 0x1, P6 ;  /* 0x00000002110f7211 */ /* 0x000fe200030f0eff */
[----:B------:R0:W-:Y:S01]  /*a710*/  @P5 STG.E.U16 desc[UR22][R10.64], R5 ;  /* 0x000000050a005986 */ /* 0x0001e2000c101516 */
[----:B-1----:R-:W-:-:S03]  /*a720*/  PRMT R7, R130, 0x7632, R7 ;  /* 0x0000763282077816 */ /* 0x002fc60000000007 */
[----:B------:R0:W-:Y:S04]  /*a730*/  @P0 STG.E.U16 desc[UR22][R12.64], R130 ;  /* 0x000000820c000986 */ /* 0x0001e8000c101516 */
[----:B------:R0:W-:Y:S01]  /*a740*/  @P1 STG.E.U16 desc[UR22][R14.64], R7 ;  /* 0x000000070e001986 */ /* 0x0001e2000c101516 */
[----:B----4-:R-:W-:Y:S06]  /*a750*/  BAR.SYNC.DEFER_BLOCKING 0x0 ;  /* 0x0000000000007b1d */ /* 0x010fec0000010000 */
[----:B------:R-:W-:Y:S05]  /*a760*/  BRA.U UP0, `(.L_x_14) ;  /* 0x0000000100a07547 */ /* 0x000fea000b800000 */
[----:B------:R-:W1:Y:S01]  /*a770*/  S2UR UR6, SR_CgaCtaId ;  /* 0x00000000000679c3 */ /* 0x000e620000008800 */
[----:B------:R-:W-:Y:S01]  /*a780*/  NOP ;  /* 0x0000000000007918 */ /* 0x000fe20000000000 */
[----:B------:R-:W-:Y:S01]  /*a790*/  UMOV UR4, 0x50 ;  /* 0x0000005000047882 */ /* 0x000fe20000000000 */
[----:B------:R-:W-:Y:S02]  /*a7a0*/  IMAD.U32 R0, RZ, RZ, UR10 ;  /* 0x0000000aff007e24 */ /* 0x000fe4000f8e00ff */
[----:B------:R-:W-:Y:S02]  /*a7b0*/  IMAD.MOV.U32 R3, RZ, RZ, 0xff ;  /* 0x000000ffff037424 */ /* 0x000fe400078e00ff */
[----:B0-----:R-:W-:Y:S01]  /*a7c0*/  IMAD.MOV.U32 R7, RZ, RZ, 0x1 ;  /* 0x00000001ff077424 */ /* 0x001fe200078e00ff */
[----:B------:R-:W-:-:S04]  /*a7d0*/  LOP3.LUT R0, R0, 0xffff, RZ, 0xc0, !PT ;  /* 0x0000ffff00007812 */ /* 0x000fc800078ec0ff */
[----:B------:R-:W-:-:S05]  /*a7e0*/  SHF.R.U32.HI R0, RZ, 0x5, R0 ;  /* 0x00000005ff007819 */ /* 0x000fca0000011600 */
[----:B------:R-:W-:Y:S01]  /*a7f0*/  VIADD R2, R0, 0x10 ;  /* 0x0000001000027836 */ /* 0x000fe20000000000 */
[----:B------:R-:W-:Y:S01]  /*a800*/  SHF.L.U32 R0, R3, R0, RZ ;  /* 0x0000000003007219 */ /* 0x000fe200000006ff */
[----:B-1----:R-:W-:-:S03]  /*a810*/  ULEA UR6, UR6, UR4, 0x18 ;  /* 0x0000000406067291 */ /* 0x002fc6000f8ec0ff */
[----:B------:R-:W-:-:S04]  /*a820*/  SHF.L.U32 R3, R7, R2, RZ ;  /* 0x0000000207037219 */ /* 0x000fc800000006ff */
[----:B------:R-:W-:Y:S02]  /*a830*/  LOP3.LUT R0, R3, R0, RZ, 0xfc, !PT ;  /* 0x0000000003007212 */ /* 0x000fe400078efcff */
[----:B------:R-:W0:Y:S02]  /*a840*/  LDS R5, [UR6] ;  /* 0x00000006ff057984 */ /* 0x000e240008000800 */
[C---:B------:R-:W-:Y:S02]  /*a850*/  LOP3.LUT R2, R0.reuse, 0xffff, RZ, 0xc0, !PT ;  /* 0x0000ffff00027812 */ /* 0x040fe400078ec0ff */
[----:B0-----:R-:W-:-:S04]  /*a860*/  LOP3.LUT R3, R0, 0xffff, R5, 0x80, !PT ;  /* 0x0000ffff00037812 */ /* 0x001fc800078e8005 */
[----:B------:R-:W-:-:S13]  /*a870*/  ISETP.NE.AND P0, PT, R3, R2, PT ;  /* 0x000000020300720c */ /* 0x000fda0003f05270 */
[----:B------:R-:W-:Y:S05]  /*a880*/  @P0 BRA `(.L_x_15) ;  /* 0x0000000000500947 */ /* 0x000fea0003800000 */
[----:B------:R-:W-:Y:S02]  /*a890*/  SHF.R.U32.HI R5, RZ, 0x10, R5 ;  /* 0x00000010ff057819 */ /* 0x000fe40000011605 */
[----:B------:R-:W-:-:S04]  /*a8a0*/  SHF.R.U32.HI R2, RZ, 0x10, R0 ;  /* 0x00000010ff027819 */ /* 0x000fc80000011600 */
[----:B------:R-:W-:-:S04]  /*a8b0*/  LOP3.LUT R5, R5, R2, RZ, 0xc0, !PT ;  /* 0x0000000205057212 */ /* 0x000fc800078ec0ff */
[----:B------:R-:W-:-:S13]  /*a8c0*/  ISETP.NE.AND P0, PT, R5, R2, PT ;  /* 0x000000020500720c */ /* 0x000fda0003f05270 */
[----:B------:R-:W-:Y:S05]  /*a8d0*/  @P0 BRA `(.L_x_16) ;  /* 0x0000000000300947 */ /* 0x000fea0003800000 */
[----:B------:R-:W-:Y:S01]  /*a8e0*/  R2UR UR4, R0 ;  /* 0x00000000000472ca */ /* 0x000fe200000e0000 */
[----:B------:R-:W-:Y:S01]  /*a8f0*/  VOTEU.ANY UR5, UPT, PT ;  /* 0x0000000000057886 */ /* 0x000fe200038e0100 */
[----:B------:R-:W0:Y:S01]  /*a900*/  S2R R0, SR_LANEID ;  /* 0x0000000000007919 */ /* 0x000e220000000000 */
[----:B------:R-:W-:-:S10]  /*a910*/  UFLO.U32 UR5, UR5 ;  /* 0x00000005000572bd */ /* 0x000fd400080e0000 */
[----:B------:R-:W-:-:S06]  /*a920*/  ULOP3.LUT UR4, URZ, UR4, URZ, 0x33, !UPT ;  /* 0x00000004ff047292 */ /* 0x000fcc000f8e33ff */
[----:B------:R-:W-:-:S04]  /*a930*/  IMAD.U32 R2, RZ, RZ, UR4 ;  /* 0x00000004ff027e24 */ /* 0x000fc8000f8e00ff */
[----:B------:R-:W1:Y:S02]  /*a940*/  REDUX UR7, R2 ;  /* 0x00000000020773c4 */ /* 0x000e640000000000 */
[----:B------:R2:W-:Y:S01]  /*a950*/  UTCATOMSWS.AND URZ, UR4 ;  /* 0x0000000400ff79e3 */ /* 0x0005e20008000000 */
[----:B0-----:R-:W-:Y:S01]  /*a960*/  ISETP.EQ.U32.AND P0, PT, R0, UR5, PT ;  /* 0x0000000500007c0c */ /* 0x001fe2000bf02070 */
[----:B-1----:R-:W-:-:S12]  /*a970*/  IMAD.U32 R0, RZ, RZ, UR7 ;  /* 0x00000007ff007e24 */ /* 0x002fd8000f8e00ff */
[----:B------:R2:W-:Y:S01]  /*a980*/  @P0 ATOMS.AND RZ, [UR6], R0 ;  /* 0x00000000ffff098c */ /* 0x0005e2000a800006 */
[----:B------:R-:W-:Y:S05]  /*a990*/  BRA `(.L_x_14) ;  /* 0x0000000000147947 */ /* 0x000fea0003800000 */
.L_x_16:
[----:B------:R-:W-:-:S07]  /*a9a0*/  MOV R2, 0xa9c0 ;  /* 0x0000a9c000027802 */ /* 0x000fce0000000f00 */
[----:B------:R-:W-:Y:S05]  /*a9b0*/  CALL.REL.NOINC `($__internal_0_$__cuda_sm10x_tcgen05_guardrail_trap_col_being_dealloced_not_returned_by_alloc) ;  /* 0x00000000002c7944 */ /* 0x000fea0003c00000 */
[----:B------:R-:W-:Y:S05]  /*a9c0*/  BRA `(.L_x_14) ;  /* 0x0000000000087947 */ /* 0x000fea0003800000 */
.L_x_15:
[----:B------:R-:W-:-:S07]  /*a9d0*/  MOV R2, 0xa9f0 ;  /* 0x0000a9f000027802 */ /* 0x000fce0000000f00 */
[----:B------:R-:W-:Y:S05]  /*a9e0*/  CALL.REL.NOINC `($__internal_2_$__cuda_sm10x_tcgen05_guardrail_trap_unallocated_columns_being_dealloced) ;  /* 0x0000000000387944 */ /* 0x000fea0003c00000 */
.L_x_14:
[----:B------:R-:W-:Y:S01]  /*a9f0*/  NOP ;  /* 0x0000000000007918 */ /* 0x000fe20000000000 */
[----:B--2---:R-:W-:Y:S05]  /*aa00*/  EXIT ;  /* 0x000000000000794d */ /* 0x004fea0003800000 */
.L_x_9:
[----:B------:R-:W0:Y:S02]  /*aa10*/  SYNCS.PHASECHK.TRANS64.TRYWAIT P1, [UR8], R10 ;  /* 0x0000000aff0075a7 */ /* 0x000e240008021108 */
[----:B0-----:R-:W-:Y:S05]  /*aa20*/  @!P1 BRA `(.L_x_9) ;  /* 0xfffffffc00f89947 */ /* 0x001fea000383ffff */
[----:B------:R-:W-:Y:S05]  /*aa30*/  BRA `(.L_x_17) ;  /* 0xffffffb000647947 */ /* 0x000fea000383ffff */
.L_x_13:
[----:B------:R-:W0:Y:S02]  /*aa40*/  SYNCS.PHASECHK.TRANS64.TRYWAIT P0, [UR8], R2 ;  /* 0x00000002ff0075a7 */ /* 0x000e240008001108 */
[----:B0-----:R-:W-:Y:S05]  /*aa50*/  @!P0 BRA `(.L_x_13) ;  /* 0xfffffffc00f88947 */ /* 0x001fea000383ffff */
[----:B------:R-:W-:Y:S05]  /*aa60*/  BRA `(.L_x_12) ;  /* 0xffffffbc005c7947 */ /* 0x000fea000383ffff */
        .weak           $__internal_0_$__cuda_sm10x_tcgen05_guardrail_trap_col_being_dealloced_not_returned_by_alloc
        .type           $__internal_0_$__cuda_sm10x_tcgen05_guardrail_trap_col_being_dealloced_not_returned_by_alloc,@function
        .size           $__internal_0_$__cuda_sm10x_tcgen05_guardrail_trap_col_being_dealloced_not_returned_by_alloc,($__internal_1_$__cuda_sm10x_tcgen05_guardrail_trap_phase_invalid_during_alloc - $__internal_0_$__cuda_sm10x_tcgen05_guardrail_trap_col_being_dealloced_not_returned_by_alloc)
$__internal_0_$__cuda_sm10x_tcgen05_guardrail_trap_col_being_dealloced_not_returned_by_alloc:
[----:B------:R-:W-:Y:S05]  /*aa70*/  BPT.TRAP 0x1 ;  /* 0x000000040000795c */ /* 0x000fea0000300000 */
[----:B------:R-:W-:-:S04]  /*aa80*/  IMAD.MOV.U32 R3, RZ, RZ, 0x0 ;  /* 0x00000000ff037424 */ /* 0x000fc800078e00ff */
[----:B------:R-:W-:Y:S05]  /*aa90*/  RET.REL.NODEC R2 `(matmul_kernel) ;  /* 0xffffff5402587950 */ /* 0x000fea0003c3ffff */
        .weak           $__internal_1_$__cuda_sm10x_tcgen05_guardrail_trap_phase_invalid_during_alloc
        .type           $__internal_1_$__cuda_sm10x_tcgen05_guardrail_trap_phase_invalid_during_alloc,@function
        .size           $__internal_1_$__cuda_sm10x_tcgen05_guardrail_trap_phase_invalid_during_alloc,($__internal_2_$__cuda_sm10x_tcgen05_guardrail_trap_unallocated_columns_being_dealloced - $__internal_1_$__cuda_sm10x_tcgen05_guardrail_trap_phase_invalid_during_alloc)
$__internal_1_$__cuda_sm10x_tcgen05_guardrail_trap_phase_invalid_during_alloc:
[----:B------:R-:W-:Y:S05]  /*aaa0*/  BPT.TRAP 0x1 ;  /* 0x000000040000795c */ /* 0x000fea0000300000 */
[----:B------:R-:W-:-:S04]  /*aab0*/  IMAD.MOV.U32 R3, RZ, RZ, 0x0 ;  /* 0x00000000ff037424 */ /* 0x000fc800078e00ff */
[----:B------:R-:W-:Y:S05]  /*aac0*/  RET.REL.NODEC R2 `(matmul_kernel) ;  /* 0xffffff54024c7950 */ /* 0x000fea0003c3ffff */
        .weak           $__internal_2_$__cuda_sm10x_tcgen05_guardrail_trap_unallocated_columns_being_dealloced
        .type           $__internal_2_$__cuda_sm10x_tcgen05_guardrail_trap_unallocated_columns_being_dealloced,@function
        .size           $__internal_2_$__cuda_sm10x_tcgen05_guardrail_trap_unallocated_columns_being_dealloced,(.L_x_21 - $__internal_2_$__cuda_sm10x_tcgen05_guardrail_trap_unallocated_columns_being_dealloced)
$__internal_2_$__cuda_sm10x_tcgen05_guardrail_trap_unallocated_columns_being_dealloced:
[----:B------:R-:W-:Y:S05]  /*aad0*/  BPT.TRAP 0x1 ;  /* 0x000000040000795c */ /* 0x000fea0000300000 */
[----:B------:R-:W-:-:S04]  /*aae0*/  IMAD.MOV.U32 R3, RZ, RZ, 0x0 ;  /* 0x00000000ff037424 */ /* 0x000fc800078e00ff */
[----:B------:R-:W-:Y:S05]  /*aaf0*/  RET.REL.NODEC R2 `(matmul_kernel) ;  /* 0xffffff5402407950 */ /* 0x000fea0003c3ffff */
.L_x_18:
[----:B------:R-:W-:-:S00]  /*ab00*/  BRA `(.L_x_18) ;  /* 0xfffffffc00fc7947 */ /* 0x000fc0000383ffff */
[----:B------:R-:W-:-:S00]  /*ab10*/  NOP ;  /* 0x0000000000007918 */ /* 0x000fc00000000000 */
        /* <DEDUP_REMOVED lines=14> */
.L_x_21:


//--------------------- .nv.shared.matmul_kernel  --------------------------
	.section	.nv.shared.matmul_kernel,"aw",@nobits
	.sectionflags	@""
	.align	16
	.zero		1024


//--------------------- .nv.shared.reserved.0     --------------------------
	.section	.nv.shared.reserved.0,"aw",@nobits
	.align	8
	.weak		__nv_reservedSMEM_offset_0_alias
	.size		__nv_reservedSMEM_offset_0_alias, 0, 64
	.other		__nv_reservedSMEM_offset_0_alias,@"STO_CUDA_RESERVED_SHARED STV_DEFAULT"
__nv_reservedSMEM_offset_0_alias:
	.zero		0
.nv.shared.reserved.0:
	.zero		64
	.weak		__nv_reservedSMEM_allocation_phase
	.type		__nv_reservedSMEM_allocation_phase,@object
	.size		__nv_reservedSMEM_allocation_phase,(.L_0 - __nv_reservedSMEM_allocation_phase)
__nv_reservedSMEM_allocation_phase:
	.zero		1
.L_0:
	.zero		7
	.weak		__nv_reservedSMEM_devtool_atexit_pc
	.type		__nv_reservedSMEM_devtool_atexit_pc,@object
	.size		__nv_reservedSMEM_devtool_atexit_pc,(__nv_reservedSMEM_allocation_mask - __nv_reservedSMEM_devtool_atexit_pc)
__nv_reservedSMEM_devtool_atexit_pc:
	.zero		8
	.weak		__nv_reservedSMEM_allocation_mask
	.type		__nv_reservedSMEM_allocation_mask,@object
	.size		__nv_reservedSMEM_allocation_mask,(.L_2 - __nv_reservedSMEM_allocation_mask)
__nv_reservedSMEM_allocation_mask:
	.zero		4
.L_2:


//--------------------- .nv.constant0.matmul_kernel --------------------------
	.section	.nv.constant0.matmul_kernel,"a",@progbits
	.sectionflags	@""
	.align	4
.nv.constant0.matmul_kernel:
	.zero		976


//--------------------- SYMBOLS --------------------------

	.type		.nv.reservedSmem.offset0,@object
	.size		.nv.reservedSmem.offset0,0x4
	.type		.nv.reservedSmem.cap,@object
	.size		.nv.reservedSmem.cap,0x4
